def attn_fwd(
    Q,
    K,
    V,
    Out,
    Lse,
    sm_scale,
    stride_qz,
    stride_qh,
    stride_qm,
    stride_qk,
    stride_kz,
    stride_kh,
    stride_kn,
    stride_kk,
    stride_vz,
    stride_vh,
    stride_vn,
    stride_vk,
    stride_oz,
    stride_oh,
    stride_om,
    stride_ok,
    seqlen_q,
    seqlen_k,
    BLOCK_M: tl.constexpr,
    BLOCK_N: tl.constexpr,
    HEAD_DIM: tl.constexpr,
    CAUSAL: tl.constexpr,
):
    start_m = tl.program_id(0)
    off_hz = tl.program_id(1)
    q_off = off_hz * stride_qh
    k_off = off_hz * stride_kh
    v_off = off_hz * stride_vh
    offs_m = start_m * BLOCK_M + tl.arange(0, BLOCK_M)
    offs_d = tl.arange(0, HEAD_DIM)
    offs_n = tl.arange(0, BLOCK_N)
    q_ptrs = Q + q_off + offs_m[:, None] * stride_qm + offs_d[None, :] * stride_qk
    k_ptrs = K + k_off + offs_d[:, None] * stride_kk + offs_n[None, :] * stride_kn
    v_ptrs = V + v_off + offs_n[:, None] * stride_vn + offs_d[None, :] * stride_vk
    m_i = tl.full([BLOCK_M], float("-inf"), dtype=tl.float32)
    l_i = tl.zeros([BLOCK_M], dtype=tl.float32) + 1.0
    acc = tl.zeros([BLOCK_M, HEAD_DIM], dtype=tl.float32)
    q = tl.load(q_ptrs)
    acc, l_i, m_i = _attn_fwd_inner(
        acc,
        l_i,
        m_i,
        q,
        k_ptrs,
        v_ptrs,
        sm_scale,
        stride_kn,
        stride_vn,
        start_m,
        seqlen_k,
        BLOCK_M,
        BLOCK_N,
        HEAD_DIM,
        CAUSAL,
    )
    acc = acc / l_i[:, None]
    lse = m_i + tl.math.log2(l_i) / 1.4426950408889634
    o_ptrs = (
        Out
        + off_hz * stride_oh
        + offs_m[:, None] * stride_om
        + offs_d[None, :] * stride_ok
    )
    tl.store(o_ptrs, acc.to(Out.dtype.element_ty))
    tl.store(Lse + off_hz * seqlen_q + offs_m, lse)

# config = {"BLOCK_M": 32, "BLOCK_N": 32, "HEAD_DIM": 512, "arch": "sm_90", "causal": true, "dtype": "fp16", "num_stages": 4, "num_warps": 8}
# arch = sm_90


// ===== COMPILED SASS (sm_90a) =====

	.target	sm_90a

	.elftype	@"ET_EXEC"


//--------------------- .note.nv.tkinfo           --------------------------
	.section	.note.nv.tkinfo,"",@"SHT_NOTE"
	.sectionflags	@"SHF_NOTE_NV_TKINFO"
	.tkinfo
        /*0018*/ 	.word	0x00000002
        /*0030*/ 	.string	""
        /*0030*/ 	.string	"ptxas"
        /*0030*/ 	.string	"Cuda compilation tools, release 13.0, V13.0.88"
        /*0030*/ 	.string	"Build cuda_13.0.r13.0/compiler.36424714_0"
        /*0030*/ 	.string	"-v  -suppress-debug-info  -lineinfo  -arch sm_90a "



//--------------------- .note.nv.cuinfo           --------------------------
	.section	.note.nv.cuinfo,"",@"SHT_NOTE"
	.sectionflags	@"SHF_NOTE_NV_CUINFO"
        /*0018*/ 	.short	0x0002
        /*001a*/ 	.short	0x005a
        /*001c*/ 	.short	0x0082
	.zero		2


//--------------------- .nv.info                  --------------------------
	.section	.nv.info,"",@"SHT_CUDA_INFO"
	.align	4


	//----- nvinfo : EIATTR_REGCOUNT
	.align		4
        /*0000*/ 	.byte	0x04, 0x2f
        /*0002*/ 	.short	(.L_2 - .L_1)
	.align		4
.L_1:
        /*0004*/ 	.word	index@(attn_fwd)
        /*0008*/ 	.word	0x000000ff


	//----- nvinfo : EIATTR_FRAME_SIZE
	.align		4
.L_2:
        /*000c*/ 	.byte	0x04, 0x11
        /*000e*/ 	.short	(.L_4 - .L_3)
	.align		4
.L_3:
        /*0010*/ 	.word	index@(attn_fwd)
        /*0014*/ 	.word	0x00000290


	//----- nvinfo : EIATTR_MIN_STACK_SIZE
	.align		4
.L_4:
        /*0018*/ 	.byte	0x04, 0x12
        /*001a*/ 	.short	(.L_6 - .L_5)
	.align		4
.L_5:
        /*001c*/ 	.word	index@(attn_fwd)
        /*0020*/ 	.word	0x00000290
.L_6:


//--------------------- .nv.compat                --------------------------
	.section	.nv.compat,"",@"SHT_CUDA_COMPAT_INFO"
	.align	4
        /*0000*/ 	.byte	0x02, 0x09, 0x01, 0x00, 0x02, 0x02, 0x01, 0x00, 0x02, 0x05, 0x05, 0x00, 0x03, 0x07, 0x01, 0x01
        /*0010*/ 	.byte	0x02, 0x03, 0x00, 0x00, 0x02, 0x06, 0x01, 0x00, 0x04, 0x0b, 0x08, 0x00, 0x00, 0x00, 0x00, 0x00
        /*0020*/ 	.byte	0x00, 0x00, 0x00, 0x00


//--------------------- .nv.info.attn_fwd         --------------------------
	.section	.nv.info.attn_fwd,"",@"SHT_CUDA_INFO"
	.sectionflags	@""
	.align	4


	//----- nvinfo : EIATTR_CUDA_API_VERSION
	.align		4
        /*0000*/ 	.byte	0x04, 0x37
        /*0002*/ 	.short	(.L_8 - .L_7)
.L_7:
        /*0004*/ 	.word	0x00000082


	//----- nvinfo : EIATTR_KPARAM_INFO
	.align		4
.L_8:
        /*0008*/ 	.byte	0x04, 0x17
        /*000a*/ 	.short	(.L_10 - .L_9)
.L_9:
        /*000c*/ 	.word	0x00000000
        /*0010*/ 	.short	0x0019
        /*0012*/ 	.short	0x0080
        /*0014*/ 	.byte	0x00, 0xf4, 0x21, 0x00


	//----- nvinfo : EIATTR_KPARAM_INFO
	.align		4
.L_10:
        /*0018*/ 	.byte	0x04, 0x17
        /*001a*/ 	.short	(.L_12 - .L_11)
.L_11:
        /*001c*/ 	.word	0x00000000
        /*0020*/ 	.short	0x0018
        /*0022*/ 	.short	0x0078
        /*0024*/ 	.byte	0x00, 0xf4, 0x21, 0x00


	//----- nvinfo : EIATTR_KPARAM_INFO
	.align		4
.L_12:
        /*0028*/ 	.byte	0x04, 0x17
        /*002a*/ 	.short	(.L_14 - .L_13)
.L_13:
        /*002c*/ 	.word	0x00000000
        /*0030*/ 	.short	0x0017
        /*0032*/ 	.short	0x0070
        /*0034*/ 	.byte	0x00, 0xf0, 0x11, 0x00


	//----- nvinfo : EIATTR_KPARAM_INFO
	.align		4
.L_14:
        /*0038*/ 	.byte	0x04, 0x17
        /*003a*/ 	.short	(.L_16 - .L_15)
.L_15:
        /*003c*/ 	.word	0x00000000
        /*0040*/ 	.short	0x0016
        /*0042*/ 	.short	0x006c
        /*0044*/ 	.byte	0x00, 0xf0, 0x11, 0x00


	//----- nvinfo : EIATTR_KPARAM_INFO
	.align		4
.L_16:
        /*0048*/ 	.byte	0x04, 0x17
        /*004a*/ 	.short	(.L_18 - .L_17)
.L_17:
        /*004c*/ 	.word	0x00000000
        /*0050*/ 	.short	0x0015
        /*0052*/ 	.short	0x0068
        /*0054*/ 	.byte	0x00, 0xf0, 0x11, 0x00


	//----- nvinfo : EIATTR_KPARAM_INFO
	.align		4
.L_18:
        /*0058*/ 	.byte	0x04, 0x17
        /*005a*/ 	.short	(.L_20 - .L_19)
.L_19:
        /*005c*/ 	.word	0x00000000
        /*0060*/ 	.short	0x0014
        /*0062*/ 	.short	0x0064
        /*0064*/ 	.byte	0x00, 0xf0, 0x11, 0x00


	//----- nvinfo : EIATTR_KPARAM_INFO
	.align		4
.L_20:
        /*0068*/ 	.byte	0x04, 0x17
        /*006a*/ 	.short	(.L_22 - .L_21)
.L_21:
        /*006c*/ 	.word	0x00000000
        /*0070*/ 	.short	0x0013
        /*0072*/ 	.short	0x0060
        /*0074*/ 	.byte	0x00, 0xf0, 0x11, 0x00


	//----- nvinfo : EIATTR_KPARAM_INFO
	.align		4
.L_22:
        /*0078*/ 	.byte	0x04, 0x17
        /*007a*/ 	.short	(.L_24 - .L_23)
.L_23:
        /*007c*/ 	.word	0x00000000
        /*0080*/ 	.short	0x0012
        /*0082*/ 	.short	0x005c
        /*0084*/ 	.byte	0x00, 0xf0, 0x11, 0x00


	//----- nvinfo : EIATTR_KPARAM_INFO
	.align		4
.L_24:
        /*0088*/ 	.byte	0x04, 0x17
        /*008a*/ 	.short	(.L_26 - .L_25)
.L_25:
        /*008c*/ 	.word	0x00000000
        /*0090*/ 	.short	0x0011
        /*0092*/ 	.short	0x0058
        /*0094*/ 	.byte	0x00, 0xf0, 0x11, 0x00


	//----- nvinfo : EIATTR_KPARAM_INFO
	.align		4
.L_26:
        /*0098*/ 	.byte	0x04, 0x17
        /*009a*/ 	.short	(.L_28 - .L_27)
.L_27:
        /*009c*/ 	.word	0x00000000
        /*00a0*/ 	.short	0x0010
        /*00a2*/ 	.short	0x0054
        /*00a4*/ 	.byte	0x00, 0xf0, 0x11, 0x00


	//----- nvinfo : EIATTR_KPARAM_INFO
	.align		4
.L_28:
        /*00a8*/ 	.byte	0x04, 0x17
        /*00aa*/ 	.short	(.L_30 - .L_29)
.L_29:
        /*00ac*/ 	.word	0x00000000
        /*00b0*/ 	.short	0x000f
        /*00b2*/ 	.short	0x0050
        /*00b4*/ 	.byte	0x00, 0xf0, 0x11, 0x00


	//----- nvinfo : EIATTR_KPARAM_INFO
	.align		4
.L_30:
        /*00b8*/ 	.byte	0x04, 0x17
        /*00ba*/ 	.short	(.L_32 - .L_31)
.L_31:
        /*00bc*/ 	.word	0x00000000
        /*00c0*/ 	.short	0x000e
        /*00c2*/ 	.short	0x004c
        /*00c4*/ 	.byte	0x00, 0xf0, 0x11, 0x00


	//----- nvinfo : EIATTR_KPARAM_INFO
	.align		4
.L_32:
        /*00c8*/ 	.byte	0x04, 0x17
        /*00ca*/ 	.short	(.L_34 - .L_33)
.L_33:
        /*00cc*/ 	.word	0x00000000
        /*00d0*/ 	.short	0x000d
        /*00d2*/ 	.short	0x0048
        /*00d4*/ 	.byte	0x00, 0xf0, 0x11, 0x00


	//----- nvinfo : EIATTR_KPARAM_INFO
	.align		4
.L_34:
        /*00d8*/ 	.byte	0x04, 0x17
        /*00da*/ 	.short	(.L_36 - .L_35)
.L_35:
        /*00dc*/ 	.word	0x00000000
        /*00e0*/ 	.short	0x000c
        /*00e2*/ 	.short	0x0044
        /*00e4*/ 	.byte	0x00, 0xf0, 0x11, 0x00


	//----- nvinfo : EIATTR_KPARAM_INFO
	.align		4
.L_36:
        /*00e8*/ 	.byte	0x04, 0x17
        /*00ea*/ 	.short	(.L_38 - .L_37)
.L_37:
        /*00ec*/ 	.word	0x00000000
        /*00f0*/ 	.short	0x000b
        /*00f2*/ 	.short	0x0040
        /*00f4*/ 	.byte	0x00, 0xf0, 0x11, 0x00


	//----- nvinfo : EIATTR_KPARAM_INFO
	.align		4
.L_38:
        /*00f8*/ 	.byte	0x04, 0x17
        /*00fa*/ 	.short	(.L_40 - .L_39)
.L_39:
        /*00fc*/ 	.word	0x00000000
        /*0100*/ 	.short	0x000a
        /*0102*/ 	.short	0x003c
        /*0104*/ 	.byte	0x00, 0xf0, 0x11, 0x00


	//----- nvinfo : EIATTR_KPARAM_INFO
	.align		4
.L_40:
        /*0108*/ 	.byte	0x04, 0x17
        /*010a*/ 	.short	(.L_42 - .L_41)
.L_41:
        /*010c*/ 	.word	0x00000000
        /*0110*/ 	.short	0x0009
        /*0112*/ 	.short	0x0038
        /*0114*/ 	.byte	0x00, 0xf0, 0x11, 0x00


	//----- nvinfo : EIATTR_KPARAM_INFO
	.align		4
.L_42:
        /*0118*/ 	.byte	0x04, 0x17
        /*011a*/ 	.short	(.L_44 - .L_43)
.L_43:
        /*011c*/ 	.word	0x00000000
        /*0120*/ 	.short	0x0008
        /*0122*/ 	.short	0x0034
        /*0124*/ 	.byte	0x00, 0xf0, 0x11, 0x00


	//----- nvinfo : EIATTR_KPARAM_INFO
	.align		4
.L_44:
        /*0128*/ 	.byte	0x04, 0x17
        /*012a*/ 	.short	(.L_46 - .L_45)
.L_45:
        /*012c*/ 	.word	0x00000000
        /*0130*/ 	.short	0x0007
        /*0132*/ 	.short	0x0030
        /*0134*/ 	.byte	0x00, 0xf0, 0x11, 0x00


	//----- nvinfo : EIATTR_KPARAM_INFO
	.align		4
.L_46:
        /*0138*/ 	.byte	0x04, 0x17
        /*013a*/ 	.short	(.L_48 - .L_47)
.L_47:
        /*013c*/ 	.word	0x00000000
        /*0140*/ 	.short	0x0006
        /*0142*/ 	.short	0x002c
        /*0144*/ 	.byte	0x00, 0xf0, 0x11, 0x00


	//----- nvinfo : EIATTR_KPARAM_INFO
	.align		4
.L_48:
        /*0148*/ 	.byte	0x04, 0x17
        /*014a*/ 	.short	(.L_50 - .L_49)
.L_49:
        /*014c*/ 	.word	0x00000000
        /*0150*/ 	.short	0x0005
        /*0152*/ 	.short	0x0028
        /*0154*/ 	.byte	0x00, 0xf0, 0x11, 0x00


	//----- nvinfo : EIATTR_KPARAM_INFO
	.align		4
.L_50:
        /*0158*/ 	.byte	0x04, 0x17
        /*015a*/ 	.short	(.L_52 - .L_51)
.L_51:
        /*015c*/ 	.word	0x00000000
        /*0160*/ 	.short	0x0004
        /*0162*/ 	.short	0x0020
        /*0164*/ 	.byte	0x00, 0xf4, 0x21, 0x00


	//----- nvinfo : EIATTR_KPARAM_INFO
	.align		4
.L_52:
        /*0168*/ 	.byte	0x04, 0x17
        /*016a*/ 	.short	(.L_54 - .L_53)
.L_53:
        /*016c*/ 	.word	0x00000000
        /*0170*/ 	.short	0x0003
        /*0172*/ 	.short	0x0018
        /*0174*/ 	.byte	0x00, 0xf4, 0x21, 0x00


	//----- nvinfo : EIATTR_KPARAM_INFO
	.align		4
.L_54:
        /*0178*/ 	.byte	0x04, 0x17
        /*017a*/ 	.short	(.L_56 - .L_55)
.L_55:
        /*017c*/ 	.word	0x00000000
        /*0180*/ 	.short	0x0002
        /*0182*/ 	.short	0x0010
        /*0184*/ 	.byte	0x00, 0xf4, 0x21, 0x00


	//----- nvinfo : EIATTR_KPARAM_INFO
	.align		4
.L_56:
        /*0188*/ 	.byte	0x04, 0x17
        /*018a*/ 	.short	(.L_58 - .L_57)
.L_57:
        /*018c*/ 	.word	0x00000000
        /*0190*/ 	.short	0x0001
        /*0192*/ 	.short	0x0008
        /*0194*/ 	.byte	0x00, 0xf4, 0x21, 0x00


	//----- nvinfo : EIATTR_KPARAM_INFO
	.align		4
.L_58:
        /*0198*/ 	.byte	0x04, 0x17
        /*019a*/ 	.short	(.L_60 - .L_59)
.L_59:
        /*019c*/ 	.word	0x00000000
        /*01a0*/ 	.short	0x0000
        /*01a2*/ 	.short	0x0000
        /*01a4*/ 	.byte	0x00, 0xf4, 0x21, 0x00


	//----- nvinfo : EIATTR_SPARSE_MMA_MASK
	.align		4
.L_60:
        /*01a8*/ 	.byte	0x03, 0x50
        /*01aa*/ 	.short	0x0000


	//----- nvinfo : EIATTR_MAXREG_COUNT
	.align		4
        /*01ac*/ 	.byte	0x03, 0x1b
        /*01ae*/ 	.short	0x00ff


	//----- nvinfo : EIATTR_NUM_BARRIERS
	.align		4
        /*01b0*/ 	.byte	0x02, 0x4c
        /*01b2*/ 	.byte	0x01
	.zero		1


	//----- nvinfo : EIATTR_ANNOTATIONS
	.align		4
        /*01b4*/ 	.byte	0x04, 0x55
        /*01b6*/ 	.short	(.L_62 - .L_61)


	//   ....[0]....
.L_61:
        /*01b8*/ 	.word	0x00000001
        /*01bc*/ 	.byte	0x80, 0x1d, 0x00, 0x00, 0x01, 0x00, 0x00, 0x00, 0xc0, 0x1d, 0x00, 0x00, 0x01, 0x00, 0x00, 0x00
        /* <DEDUP_REMOVED lines=80> */
        /*06cc*/ 	.byte	0xb0, 0x59, 0x00, 0x00, 0x01, 0x00, 0x00, 0x00, 0x00, 0x5a, 0x00, 0x00


	//----- nvinfo : EIATTR_MERCURY_ISA_VERSION
	.align		4
.L_62:
        /*06d8*/ 	.byte	0x03, 0x5f
        /*06da*/ 	.short	0x0101


	//----- nvinfo : EIATTR_COOP_GROUP_MASK_REGIDS
	.align		4
        /*06dc*/ 	.byte	0x04, 0x29
        /*06de*/ 	.short	(.L_64 - .L_63)


	//   ....[0]....
.L_63:
        /*06e0*/ 	.word	0xffffffff


	//   ....[1]....
        /*06e4*/ 	.word	0xffffffff


	//   ....[2]....
        /*06e8*/ 	.word	0xffffffff


	//   ....[3]....
        /*06ec*/ 	.word	0xffffffff


	//   ....[4]....
        /*06f0*/ 	.word	0xffffffff


	//   ....[5]....
        /*06f4*/ 	.word	0xffffffff


	//   ....[6]....
        /*06f8*/ 	.word	0xffffffff


	//   ....[7]....
        /*06fc*/ 	.word	0xffffffff


	//   ....[8]....
        /*0700*/ 	.word	0xffffffff


	//   ....[9]....
        /*0704*/ 	.word	0xffffffff


	//   ....[10]....
        /*0708*/ 	.word	0xffffffff


	//   ....[11]....
        /*070c*/ 	.word	0xffffffff


	//   ....[12]....
        /*0710*/ 	.word	0xffffffff


	//   ....[13]....
        /*0714*/ 	.word	0xffffffff


	//   ....[14]....
        /*0718*/ 	.word	0xffffffff


	//   ....[15]....
        /*071c*/ 	.word	0xffffffff


	//   ....[16]....
        /*0720*/ 	.word	0xffffffff


	//   ....[17]....
        /*0724*/ 	.word	0xffffffff


	//   ....[18]....
        /*0728*/ 	.word	0xffffffff


	//   ....[19]....
        /*072c*/ 	.word	0xffffffff


	//----- nvinfo : EIATTR_COOP_GROUP_INSTR_OFFSETS
	.align		4
.L_64:
        /*0730*/ 	.byte	0x04, 0x28
        /*0732*/ 	.short	(.L_66 - .L_65)


	//   ....[0]....
.L_65:
        /*0734*/ 	.word	0x000052b0


	//   ....[1]....
        /*0738*/ 	.word	0x00005320


	//   ....[2]....
        /*073c*/ 	.word	0x00005330


	//   ....[3]....
        /*0740*/ 	.word	0x00005340


	//   ....[4]....
        /*0744*/ 	.word	0x00005360


	//   ....[5]....
        /*0748*/ 	.word	0x00005390


	//   ....[6]....
        /*074c*/ 	.word	0x000053b0


	//   ....[7]....
        /*0750*/ 	.word	0x000053c0


	//   ....[8]....
        /*0754*/ 	.word	0x00005580


	//   ....[9]....
        /*0758*/ 	.word	0x000055a0


	//   ....[10]....
        /*075c*/ 	.word	0x00005810


	//   ....[11]....
        /*0760*/ 	.word	0x00005820


	//   ....[12]....
        /*0764*/ 	.word	0x00005840


	//   ....[13]....
        /*0768*/ 	.word	0x00005850


	//   ....[14]....
        /*076c*/ 	.word	0x000058a0


	//   ....[15]....
        /*0770*/ 	.word	0x000058b0


	//   ....[16]....
        /*0774*/ 	.word	0x000058c0


	//   ....[17]....
        /*0778*/ 	.word	0x000058d0


	//   ....[18]....
        /*077c*/ 	.word	0x00005a20


	//   ....[19]....
        /*0780*/ 	.word	0x00005a40


	//----- nvinfo : EIATTR_EXIT_INSTR_OFFSETS
	.align		4
.L_66:
        /*0784*/ 	.byte	0x04, 0x1c
        /*0786*/ 	.short	(.L_68 - .L_67)


	//   ....[0]....
.L_67:
        /*0788*/ 	.word	0x00009ee0


	//   ....[1]....
        /*078c*/ 	.word	0x00009f10


	//----- nvinfo : EIATTR_REQNTID
	.align		4
.L_68:
        /*0790*/ 	.byte	0x04, 0x10
        /*0792*/ 	.short	(.L_70 - .L_69)
.L_69:
        /*0794*/ 	.word	0x00000100
        /*0798*/ 	.word	0x00000001
        /*079c*/ 	.word	0x00000001


	//----- nvinfo : EIATTR_CBANK_PARAM_SIZE
	.align		4
.L_70:
        /*07a0*/ 	.byte	0x03, 0x19
        /*07a2*/ 	.short	0x0088


	//----- nvinfo : EIATTR_PARAM_CBANK
	.align		4
        /*07a4*/ 	.byte	0x04, 0x0a
        /*07a6*/ 	.short	(.L_72 - .L_71)
	.align		4
.L_71:
        /*07a8*/ 	.word	index@(.nv.constant0.attn_fwd)
        /*07ac*/ 	.short	0x0210
        /*07ae*/ 	.short	0x0088


	//----- nvinfo : EIATTR_SW_WAR
	.align		4
.L_72:
        /*07b0*/ 	.byte	0x04, 0x36
        /*07b2*/ 	.short	(.L_74 - .L_73)
.L_73:
        /*07b4*/ 	.word	0x00000008
.L_74:


//--------------------- .nv.callgraph             --------------------------
	.section	.nv.callgraph,"",@"SHT_CUDA_CALLGRAPH"
	.align	4
	.sectionentsize	8
	.align		4
        /*0000*/ 	.word	0x00000000
	.align		4
        /*0004*/ 	.word	0xffffffff
	.align		4
        /*0008*/ 	.word	0x00000000
	.align		4
        /*000c*/ 	.word	0xfffffffe
	.align		4
        /*0010*/ 	.word	0x00000000
	.align		4
        /*0014*/ 	.word	0xfffffffd
	.align		4
        /*0018*/ 	.word	0x00000000
	.align		4
        /*001c*/ 	.word	0xfffffffc


//--------------------- .nv.constant4             --------------------------
	.section	.nv.constant4,"a",@progbits
	.align	8
	.align		8
.nv.constant4:
        /*0000*/ 	.dword	_$_str


//--------------------- .text.attn_fwd            --------------------------
	.section	.text.attn_fwd,"ax",@progbits
	.align	128
        .global         attn_fwd
        .type           attn_fwd,@function
        .size           attn_fwd,(.L_x_3 - attn_fwd)
        .other          attn_fwd,@"STO_CUDA_ENTRY STV_DEFAULT"
attn_fwd:
.text.attn_fwd:
[----:B------:R-:W0:Y:S01]  /*0000*/  LDC R1, c[0x0][0x28] ;  /* 0x00000a00ff017b82 */ /* 0x000e220000000800 */
[----:B------:R-:W1:Y:S07]  /*0010*/  S2R R228, SR_CTAID.X ;  /* 0x0000000000e47919 */ /* 0x000e6e0000002500 */
[----:B------:R-:W2:Y:S01]  /*0020*/  S2UR UR7, SR_CTAID.Y ;  /* 0x00000000000779c3 */ /* 0x000ea20000002600 */
[----:B------:R-:W-:Y:S01]  /*0030*/  ULDC.64 UR4, c[0x0][0x240] ;  /* 0x0000900000047ab9 */ /* 0x000fe20000000a00 */
[----:B------:R-:W-:Y:S01]  /*0040*/  ULDC.64 UR10, c[0x0][0x208] ;  /* 0x00008200000a7ab9 */ /* 0x000fe20000000a00 */
[----:B------:R-:W3:Y:S01]  /*0050*/  S2R R11, SR_TID.X ;  /* 0x00000000000b7919 */ /* 0x000ee20000002100 */
[----:B0-----:R-:W-:-:S04]  /*0060*/  VIADD R1, R1, 0xfffffd70 ;  /* 0xfffffd7001017836 */ /* 0x001fc80000000000 */
[----:B------:R-:W0:Y:S08]  /*0070*/  LDC R5, c[0x0][0x248] ;  /* 0x00009200ff057b82 */ /* 0x000e300000000800 */
[----:B------:R-:W4:Y:S01]  /*0080*/  LDC.64 R6, c[0x0][0x210] ;  /* 0x00008400ff067b82 */ /* 0x000f220000000a00 */
[----:B--2---:R-:W-:-:S04]  /*0090*/  UIMAD UR4, UR7, UR4, URZ ;  /* 0x00000004070472a4 */ /* 0x004fc8000f8e023f */
[----:B------:R-:W-:Y:S01]  /*00a0*/  USHF.L.U32 UR6, UR4, 0x1, URZ ;  /* 0x0000000104067899 */ /* 0x000fe2000800063f */
[----:B-1----:R-:W-:Y:S01]  /*00b0*/  IMAD.SHL.U32 R228, R228, 0x20, RZ ;  /* 0x00000020e4e47824 */ /* 0x002fe200078e00ff */
[----:B---3--:R-:W-:-:S04]  /*00c0*/  SHF.R.U32.HI R0, RZ, 0x5, R11 ;  /* 0x00000005ff007819 */ /* 0x008fc8000001160b */
[----:B------:R-:W-:Y:S02]  /*00d0*/  LOP3.LUT R252, R228, 0x1f, R11, 0xf8, !PT ;  /* 0x0000001fe4fc7812 */ /* 0x000fe400078ef80b */
[----:B------:R-:W-:-:S03]  /*00e0*/  SGXT.U32 R0, R0, 0x3 ;  /* 0x000000030000781a */ /* 0x000fc60000000000 */
[----:B------:R-:W-:Y:S01]  /*00f0*/  IMAD R2, R252, UR5, RZ ;  /* 0x00000005fc027c24 */ /* 0x000fe2000f8e02ff */
[----:B------:R-:W-:Y:S01]  /*0100*/  UIMAD.WIDE UR4, UR4, 0x2, URZ ;  /* 0x00000002040478a5 */ /* 0x000fe2000f8e023f */
[----:B0-----:R-:W-:-:S03]  /*0110*/  IMAD R4, R0, R5, RZ ;  /* 0x0000000500047224 */ /* 0x001fc600078e02ff */
[C---:B------:R-:W-:Y:S01]  /*0120*/  SHF.L.U32 R3, R2.reuse, 0x1, RZ ;  /* 0x0000000102037819 */ /* 0x040fe200000006ff */
[----:B------:R-:W-:-:S03]  /*0130*/  IMAD.HI R2, R2, 0x2, RZ ;  /* 0x0000000202027827 */ /* 0x000fc600078e02ff */
[----:B----4-:R-:W-:Y:S01]  /*0140*/  IADD3 R3, P0, P1, R3, UR6, R6 ;  /* 0x0000000603037c10 */ /* 0x010fe2000f91e006 */
[----:B------:R-:W-:-:S03]  /*0150*/  IMAD R6, R5, 0x8, R4 ;  /* 0x0000000805067824 */ /* 0x000fc600078e0204 */
[----:B------:R-:W-:Y:S01]  /*0160*/  IADD3.X R2, R2, UR5, R7, P0, P1 ;  /* 0x0000000502027c10 */ /* 0x000fe200087e2407 */
[C---:B------:R-:W-:Y:S01]  /*0170*/  IMAD R10, R5.reuse, 0x8, R6 ;  /* 0x00000008050a7824 */ /* 0x040fe200078e0206 */
[-C--:B------:R-:W-:Y:S02]  /*0180*/  LEA R8, P0, R4, R3.reuse, 0x1 ;  /* 0x0000000304087211 */ /* 0x080fe400078008ff */
[-C--:B------:R-:W-:Y:S02]  /*0190*/  LEA R12, P1, R6, R3.reuse, 0x1 ;  /* 0x00000003060c7211 */ /* 0x080fe400078208ff */
[----:B------:R-:W-:Y:S02]  /*01a0*/  LEA.HI.X.SX32 R9, R4, R2, 0x1, P0 ;  /* 0x0000000204097211 */ /* 0x000fe400000f0eff */
[----:B------:R-:W-:Y:S02]  /*01b0*/  LEA R18, R5, R10, 0x3 ;  /* 0x0000000a05127211 */ /* 0x000fe400078e18ff */
[----:B------:R-:W-:Y:S01]  /*01c0*/  LEA R14, P0, R10, R3, 0x1 ;  /* 0x000000030a0e7211 */ /* 0x000fe200078008ff */
[----:B------:R-:W2:Y:S01]  /*01d0*/  LDG.E.U16 R4, desc[UR10][R8.64] ;  /* 0x0000000a08047981 */ /* 0x000ea2000c1e1500 */
[----:B------:R-:W-:-:S02]  /*01e0*/  LEA.HI.X.SX32 R13, R6, R2, 0x1, P1 ;  /* 0x00000002060d7211 */ /* 0x000fc400008f0eff */
[-C--:B------:R-:W-:Y:S01]  /*01f0*/  LEA.HI.X.SX32 R15, R10, R2.reuse, 0x1, P0 ;  /* 0x000000020a0f7211 */ /* 0x080fe200000f0eff */
[C---:B------:R-:W-:Y:S01]  /*0200*/  IMAD R10, R5.reuse, 0x8, R18 ;  /* 0x00000008050a7824 */ /* 0x040fe200078e0212 */
[CC--:B------:R-:W-:Y:S01]  /*0210*/  LEA R16, P0, R18.reuse, R3.reuse, 0x1 ;  /* 0x0000000312107211 */ /* 0x0c0fe200078008ff */
[----:B------:R0:W3:Y:S02]  /*0220*/  LDG.E.U16 R6, desc[UR10][R12.64] ;  /* 0x0000000a0c067981 */ /* 0x0000e4000c1e1500 */
[----:B------:R-:W-:Y:S01]  /*0230*/  IMAD R24, R5, 0x8, R10 ;  /* 0x0000000805187824 */ /* 0x000fe200078e020a */
[----:B------:R-:W-:Y:S01]  /*0240*/  LEA.HI.X.SX32 R17, R18, R2, 0x1, P0 ;  /* 0x0000000212117211 */ /* 0x000fe200000f0eff */
[----:B------:R1:W4:Y:S01]  /*0250*/  LDG.E.U16 R7, desc[UR10][R14.64] ;  /* 0x0000000a0e077981 */ /* 0x000322000c1e1500 */
[----:B------:R-:W-:-:S03]  /*0260*/  LEA R18, P0, R10, R3, 0x1 ;  /* 0x000000030a127211 */ /* 0x000fc600078008ff */
[----:B------:R5:W4:Y:S01]  /*0270*/  LDG.E.U16 R8, desc[UR10][R16.64] ;  /* 0x0000000a10087981 */ /* 0x000b22000c1e1500 */
[----:B------:R-:W-:Y:S02]  /*0280*/  LEA.HI.X.SX32 R19, R10, R2, 0x1, P0 ;  /* 0x000000020a137211 */ /* 0x000fe400000f0eff */
[C---:B------:R-:W-:Y:S02]  /*0290*/  LEA R10, R5.reuse, R24, 0x3 ;  /* 0x00000018050a7211 */ /* 0x040fe400078e18ff */
[-C--:B------:R-:W-:Y:S01]  /*02a0*/  LEA R20, P0, R24, R3.reuse, 0x1 ;  /* 0x0000000318147211 */ /* 0x080fe200078008ff */
[----:B------:R5:W4:Y:S01]  /*02b0*/  LDG.E.U16 R9, desc[UR10][R18.64] ;  /* 0x0000000a12097981 */ /* 0x000b22000c1e1500 */
[-C--:B------:R-:W-:Y:S01]  /*02c0*/  LEA R22, P1, R10, R3.reuse, 0x1 ;  /* 0x000000030a167211 */ /* 0x080fe200078208ff */
[C---:B------:R-:W-:Y:S01]  /*02d0*/  IMAD R26, R5.reuse, 0x8, R10 ;  /* 0x00000008051a7824 */ /* 0x040fe200078e020a */
[-C--:B------:R-:W-:Y:S02]  /*02e0*/  LEA.HI.X.SX32 R21, R24, R2.reuse, 0x1, P0 ;  /* 0x0000000218157211 */ /* 0x080fe400000f0eff */
[-C--:B------:R-:W-:Y:S01]  /*02f0*/  LEA.HI.X.SX32 R23, R10, R2.reuse, 0x1, P1 ;  /* 0x000000020a177211 */ /* 0x080fe200008f0eff */
[----:B------:R-:W-:Y:S01]  /*0300*/  IMAD R10, R5, 0x8, R26 ;  /* 0x00000008050a7824 */ /* 0x000fe200078e021a */
[CC--:B0-----:R-:W-:Y:S01]  /*0310*/  LEA R12, P0, R26.reuse, R3.reuse, 0x1 ;  /* 0x000000031a0c7211 */ /* 0x0c1fe200078008ff */
[----:B------:R0:W4:Y:S03]  /*0320*/  LDG.E.U16 R25, desc[UR10][R20.64] ;  /* 0x0000000a14197981 */ /* 0x000126000c1e1500 */
[----:B------:R-:W-:Y:S01]  /*0330*/  LEA.HI.X.SX32 R13, R26, R2, 0x1, P0 ;  /* 0x000000021a0d7211 */ /* 0x000fe200000f0eff */
[----:B------:R-:W4:Y:S01]  /*0340*/  LDG.E.U16 R27, desc[UR10][R22.64] ;  /* 0x0000000a161b7981 */ /* 0x000f22000c1e1500 */
[----:B-1----:R-:W-:-:S02]  /*0350*/  LEA R14, P0, R10, R3, 0x1 ;  /* 0x000000030a0e7211 */ /* 0x002fc400078008ff */
[----:B------:R-:W-:Y:S01]  /*0360*/  LEA R24, R5, R10, 0x3 ;  /* 0x0000000a05187211 */ /* 0x000fe200078e18ff */
[----:B------:R1:W4:Y:S01]  /*0370*/  LDG.E.U16 R28, desc[UR10][R12.64] ;  /* 0x0000000a0c1c7981 */ /* 0x000322000c1e1500 */
[----:B------:R-:W-:-:S03]  /*0380*/  LEA.HI.X.SX32 R15, R10, R2, 0x1, P0 ;  /* 0x000000020a0f7211 */ /* 0x000fc600000f0eff */
[C---:B------:R-:W-:Y:S01]  /*0390*/  IMAD R10, R5.reuse, 0x8, R24 ;  /* 0x00000008050a7824 */ /* 0x040fe200078e0218 */
[-C--:B-----5:R-:W-:Y:S01]  /*03a0*/  LEA R16, P0, R24, R3.reuse, 0x1 ;  /* 0x0000000318107211 */ /* 0x0a0fe200078008ff */
[----:B------:R5:W4:Y:S02]  /*03b0*/  LDG.E.U16 R29, desc[UR10][R14.64] ;  /* 0x0000000a0e1d7981 */ /* 0x000b24000c1e1500 */
[C---:B------:R-:W-:Y:S01]  /*03c0*/  IMAD R26, R5.reuse, 0x8, R10 ;  /* 0x00000008051a7824 */ /* 0x040fe200078e020a */
[-C--:B------:R-:W-:Y:S02]  /*03d0*/  LEA R18, P1, R10, R3.reuse, 0x1 ;  /* 0x000000030a127211 */ /* 0x080fe400078208ff */
[-C--:B------:R-:W-:Y:S02]  /*03e0*/  LEA.HI.X.SX32 R17, R24, R2.reuse, 0x1, P0 ;  /* 0x0000000218117211 */ /* 0x080fe400000f0eff */
[----:B------:R-:W-:Y:S02]  /*03f0*/  LEA.HI.X.SX32 R19, R10, R2, 0x1, P1 ;  /* 0x000000020a137211 */ /* 0x000fe400008f0eff */
[----:B0-----:R-:W-:Y:S01]  /*0400*/  LEA R20, P0, R26, R3, 0x1 ;  /* 0x000000031a147211 */ /* 0x001fe200078008ff */
[----:B------:R0:W4:Y:S01]  /*0410*/  LDG.E.U16 R30, desc[UR10][R16.64] ;  /* 0x0000000a101e7981 */ /* 0x000122000c1e1500 */
[----:B------:R-:W-:-:S02]  /*0420*/  LEA R10, R5, R26, 0x3 ;  /* 0x0000001a050a7211 */ /* 0x000fc400078e18ff */
[-C--:B------:R-:W-:Y:S01]  /*0430*/  LEA.HI.X.SX32 R21, R26, R2.reuse, 0x1, P0 ;  /* 0x000000021a157211 */ /* 0x080fe200000f0eff */
[----:B------:R0:W4:Y:S01]  /*0440*/  LDG.E.U16 R31, desc[UR10][R18.64] ;  /* 0x0000000a121f7981 */ /* 0x000122000c1e1500 */
[CC--:B-1----:R-:W-:Y:S01]  /*0450*/  LEA R12, P0, R10.reuse, R3.reuse, 0x1 ;  /* 0x000000030a0c7211 */ /* 0x0c2fe200078008ff */
[C---:B------:R-:W-:Y:S02]  /*0460*/  IMAD R24, R5.reuse, 0x8, R10 ;  /* 0x0000000805187824 */ /* 0x040fe400078e020a */
[----:B------:R-:W4:Y:S01]  /*0470*/  LDG.E.U16 R32, desc[UR10][R20.64] ;  /* 0x0000000a14207981 */ /* 0x000f22000c1e1500 */
[----:B------:R-:W-:Y:S01]  /*0480*/  LEA.HI.X.SX32 R13, R10, R2, 0x1, P0 ;  /* 0x000000020a0d7211 */ /* 0x000fe200000f0eff */
[----:B------:R-:W-:Y:S01]  /*0490*/  IMAD R10, R5, 0x8, R24 ;  /* 0x00000008050a7824 */ /* 0x000fe200078e0218 */
[----:B-----5:R-:W-:-:S03]  /*04a0*/  LEA R14, P0, R24, R3, 0x1 ;  /* 0x00000003180e7211 */ /* 0x020fc600078008ff */
[----:B------:R1:W5:Y:S01]  /*04b0*/  LDG.E.U16 R33, desc[UR10][R12.64] ;  /* 0x0000000a0c217981 */ /* 0x000362000c1e1500 */
[-C--:B------:R-:W-:Y:S02]  /*04c0*/  LEA R22, P1, R10, R3.reuse, 0x1 ;  /* 0x000000030a167211 */ /* 0x080fe400078208ff */
[C---:B------:R-:W-:Y:S02]  /*04d0*/  LEA R26, R5.reuse, R10, 0x3 ;  /* 0x0000000a051a7211 */ /* 0x040fe400078e18ff */
[-C--:B------:R-:W-:Y:S02]  /*04e0*/  LEA.HI.X.SX32 R15, R24, R2.reuse, 0x1, P0 ;  /* 0x00000002180f7211 */ /* 0x080fe400000f0eff */
[-C--:B------:R-:W-:Y:S01]  /*04f0*/  LEA.HI.X.SX32 R23, R10, R2.reuse, 0x1, P1 ;  /* 0x000000020a177211 */ /* 0x080fe200008f0eff */
[C---:B------:R-:W-:Y:S01]  /*0500*/  IMAD R10, R5.reuse, 0x8, R26 ;  /* 0x00000008050a7824 */ /* 0x040fe200078e021a */
[CC--:B0-----:R-:W-:Y:S01]  /*0510*/  LEA R16, P0, R26.reuse, R3.reuse, 0x1 ;  /* 0x000000031a107211 */ /* 0x0c1fe200078008ff */
[----:B------:R0:W5:Y:S02]  /*0520*/  LDG.E.U16 R34, desc[UR10][R14.64] ;  /* 0x0000000a0e227981 */ /* 0x000164000c1e1500 */
[----:B------:R-:W-:Y:S01]  /*0530*/  IMAD R24, R5, 0x8, R10 ;  /* 0x0000000805187824 */ /* 0x000fe200078e020a */
[----:B------:R-:W-:Y:S01]  /*0540*/  LEA.HI.X.SX32 R17, R26, R2, 0x1, P0 ;  /* 0x000000021a117211 */ /* 0x000fe200000f0eff */
[----:B------:R-:W5:Y:S01]  /*0550*/  LDG.E.U16 R35, desc[UR10][R22.64] ;  /* 0x0000000a16237981 */ /* 0x000f62000c1e1500 */
[----:B------:R-:W-:-:S03]  /*0560*/  LEA R18, P0, R10, R3, 0x1 ;  /* 0x000000030a127211 */ /* 0x000fc600078008ff */
[----:B------:R0:W5:Y:S01]  /*0570*/  LDG.E.U16 R36, desc[UR10][R16.64] ;  /* 0x0000000a10247981 */ /* 0x000162000c1e1500 */
[----:B------:R-:W-:Y:S02]  /*0580*/  LEA.HI.X.SX32 R19, R10, R2, 0x1, P0 ;  /* 0x000000020a137211 */ /* 0x000fe400000f0eff */
[C---:B------:R-:W-:Y:S02]  /*0590*/  LEA R10, R5.reuse, R24, 0x3 ;  /* 0x00000018050a7211 */ /* 0x040fe400078e18ff */
[-C--:B-1----:R-:W-:Y:S01]  /*05a0*/  LEA R12, P0, R24, R3.reuse, 0x1 ;  /* 0x00000003180c7211 */ /* 0x082fe200078008ff */
[----:B------:R1:W5:Y:S01]  /*05b0*/  LDG.E.U16 R37, desc[UR10][R18.64] ;  /* 0x0000000a12257981 */ /* 0x000362000c1e1500 */
[-C--:B------:R-:W-:Y:S01]  /*05c0*/  LEA R20, P1, R10, R3.reuse, 0x1 ;  /* 0x000000030a147211 */ /* 0x080fe200078208ff */
[C---:B------:R-:W-:Y:S01]  /*05d0*/  IMAD R26, R5.reuse, 0x8, R10 ;  /* 0x00000008051a7824 */ /* 0x040fe200078e020a */
[-C--:B------:R-:W-:Y:S02]  /*05e0*/  LEA.HI.X.SX32 R13, R24, R2.reuse, 0x1, P0 ;  /* 0x00000002180d7211 */ /* 0x080fe400000f0eff */
[-C--:B------:R-:W-:Y:S01]  /*05f0*/  LEA.HI.X.SX32 R21, R10, R2.reuse, 0x1, P1 ;  /* 0x000000020a157211 */ /* 0x080fe200008f0eff */
[----:B------:R-:W-:Y:S01]  /*0600*/  IMAD R10, R5, 0x8, R26 ;  /* 0x00000008050a7824 */ /* 0x000fe200078e021a */
[CC--:B0-----:R-:W-:Y:S01]  /*0610*/  LEA R14, P0, R26.reuse, R3.reuse, 0x1 ;  /* 0x000000031a0e7211 */ /* 0x0c1fe200078008ff */
[----:B------:R0:W5:Y:S03]  /*0620*/  LDG.E.U16 R38, desc[UR10][R12.64] ;  /* 0x0000000a0c267981 */ /* 0x000166000c1e1500 */
[----:B------:R-:W-:Y:S01]  /*0630*/  LEA.HI.X.SX32 R15, R26, R2, 0x1, P0 ;  /* 0x000000021a0f7211 */ /* 0x000fe200000f0eff */
[----:B------:R-:W5:Y:S01]  /*0640*/  LDG.E.U16 R39, desc[UR10][R20.64] ;  /* 0x0000000a14277981 */ /* 0x000f62000c1e1500 */
[----:B------:R-:W-:-:S02]  /*0650*/  LEA R16, P0, R10, R3, 0x1 ;  /* 0x000000030a107211 */ /* 0x000fc400078008ff */
[----:B------:R-:W-:Y:S01]  /*0660*/  LEA R24, R5, R10, 0x3 ;  /* 0x0000000a05187211 */ /* 0x000fe200078e18ff */
[----:B------:R0:W5:Y:S01]  /*0670*/  LDG.E.U16 R40, desc[UR10][R14.64] ;  /* 0x0000000a0e287981 */ /* 0x000162000c1e1500 */
[----:B------:R-:W-:-:S03]  /*0680*/  LEA.HI.X.SX32 R17, R10, R2, 0x1, P0 ;  /* 0x000000020a117211 */ /* 0x000fc600000f0eff */
[C---:B------:R-:W-:Y:S01]  /*0690*/  IMAD R10, R5.reuse, 0x8, R24 ;  /* 0x00000008050a7824 */ /* 0x040fe200078e0218 */
[-C--:B-1----:R-:W-:Y:S01]  /*06a0*/  LEA R18, P0, R24, R3.reuse, 0x1 ;  /* 0x0000000318127211 */ /* 0x082fe200078008ff */
[----:B------:R1:W5:Y:S02]  /*06b0*/  LDG.E.U16 R41, desc[UR10][R16.64] ;  /* 0x0000000a10297981 */ /* 0x000364000c1e1500 */
[C---:B------:R-:W-:Y:S01]  /*06c0*/  IMAD R26, R5.reuse, 0x8, R10 ;  /* 0x00000008051a7824 */ /* 0x040fe200078e020a */
[-C--:B------:R-:W-:Y:S02]  /*06d0*/  LEA R22, P1, R10, R3.reuse, 0x1 ;  /* 0x000000030a167211 */ /* 0x080fe400078208ff */
[-C--:B------:R-:W-:Y:S02]  /*06e0*/  LEA.HI.X.SX32 R19, R24, R2.reuse, 0x1, P0 ;  /* 0x0000000218137211 */ /* 0x080fe400000f0eff */
[----:B------:R-:W-:Y:S02]  /*06f0*/  LEA.HI.X.SX32 R23, R10, R2, 0x1, P1 ;  /* 0x000000020a177211 */ /* 0x000fe400008f0eff */
[----:B0-----:R-:W-:Y:S01]  /*0700*/  LEA R12, P0, R26, R3, 0x1 ;  /* 0x000000031a0c7211 */ /* 0x001fe200078008ff */
[----:B------:R0:W5:Y:S01]  /*0710*/  LDG.E.U16 R42, desc[UR10][R18.64] ;  /* 0x0000000a122a7981 */ /* 0x000162000c1e1500 */
[----:B------:R-:W-:-:S02]  /*0720*/  LEA R10, R5, R26, 0x3 ;  /* 0x0000001a050a7211 */ /* 0x000fc400078e18ff */
[-C--:B------:R-:W-:Y:S01]  /*0730*/  LEA.HI.X.SX32 R13, R26, R2.reuse, 0x1, P0 ;  /* 0x000000021a0d7211 */ /* 0x080fe200000f0eff */
[----:B------:R-:W5:Y:S01]  /*0740*/  LDG.E.U16 R43, desc[UR10][R22.64] ;  /* 0x0000000a162b7981 */ /* 0x000f62000c1e1500 */
[CC--:B------:R-:W-:Y:S01]  /*0750*/  LEA R14, P0, R10.reuse, R3.reuse, 0x1 ;  /* 0x000000030a0e7211 */ /* 0x0c0fe200078008ff */
[C---:B------:R-:W-:Y:S02]  /*0760*/  IMAD R24, R5.reuse, 0x8, R10 ;  /* 0x0000000805187824 */ /* 0x040fe400078e020a */
[----:B------:R0:W5:Y:S01]  /*0770*/  LDG.E.U16 R44, desc[UR10][R12.64] ;  /* 0x0000000a0c2c7981 */ /* 0x000162000c1e1500 */
[----:B------:R-:W-:Y:S01]  /*0780*/  LEA.HI.X.SX32 R15, R10, R2, 0x1, P0 ;  /* 0x000000020a0f7211 */ /* 0x000fe200000f0eff */
[----:B------:R-:W-:Y:S01]  /*0790*/  IMAD R10, R5, 0x8, R24 ;  /* 0x00000008050a7824 */ /* 0x000fe200078e0218 */
[----:B-1----:R-:W-:-:S03]  /*07a0*/  LEA R16, P0, R24, R3, 0x1 ;  /* 0x0000000318107211 */ /* 0x002fc600078008ff */
        /* <DEDUP_REMOVED lines=122> */
[----:B--2---:R-:W-:-:S02]  /*0f50*/  LEA R14, P0, R10, R3, 0x1 ;  /* 0x000000030a0e7211 */ /* 0x004fc400078008ff */
[----:B------:R-:W-:Y:S01]  /*0f60*/  LEA R24, R5, R10, 0x3 ;  /* 0x0000000a05187211 */ /* 0x000fe200078e18ff */
[----:B------:R2:W5:Y:S01]  /*0f70*/  LDG.E.U16 R76, desc[UR10][R12.64] ;  /* 0x0000000a0c4c7981 */ /* 0x000562000c1e1500 */
[----:B------:R-:W-:-:S03]  /*0f80*/  LEA.HI.X.SX32 R15, R10, R2, 0x1, P0 ;  /* 0x000000020a0f7211 */ /* 0x000fc600000f0eff */
[C---:B------:R-:W-:Y:S01]  /*0f90*/  IMAD R10, R5.reuse, 0x8, R24 ;  /* 0x00000008050a7824 */ /* 0x040fe200078e0218 */
[-C--:B-1----:R-:W-:Y:S01]  /*0fa0*/  LEA R16, P0, R24, R3.reuse, 0x1 ;  /* 0x0000000318107211 */ /* 0x082fe200078008ff */
[----:B------:R1:W5:Y:S02]  /*0fb0*/  LDG.E.U16 R77, desc[UR10][R14.64] ;  /* 0x0000000a0e4d7981 */ /* 0x000364000c1e1500 */
[----:B------:R-:W-:Y:S01]  /*0fc0*/  IMAD R26, R5, 0x8, R10 ;  /* 0x00000008051a7824 */ /* 0x000fe200078e020a */
[----:B------:R-:W-:-:S04]  /*0fd0*/  LEA R20, P1, R10, R3, 0x1 ;  /* 0x000000030a147211 */ /* 0x000fc800078208ff */
[----:B------:R-:W-:Y:S02]  /*0fe0*/  LEA.HI.X.SX32 R21, R10, R2, 0x1, P1 ;  /* 0x000000020a157211 */ /* 0x000fe400008f0eff */
[C---:B------:R-:W-:Y:S02]  /*0ff0*/  LEA R10, R5.reuse, R26, 0x3 ;  /* 0x0000001a050a7211 */ /* 0x040fe400078e18ff */
[-C--:B------:R-:W-:Y:S01]  /*1000*/  LEA.HI.X.SX32 R17, R24, R2.reuse, 0x1, P0 ;  /* 0x0000000218117211 */ /* 0x080fe200000f0eff */
[----:B------:R-:W5:Y:S01]  /*1010*/  LDG.E.U16 R20, desc[UR10][R20.64] ;  /* 0x0000000a14147981 */ /* 0x000f62000c1e1500 */
[CC--:B0-----:R-:W-:Y:S01]  /*1020*/  LEA R18, P0, R26.reuse, R3.reuse, 0x1 ;  /* 0x000000031a127211 */ /* 0x0c1fe200078008ff */
[C---:B------:R-:W-:Y:S02]  /*1030*/  IMAD R24, R5.reuse, 0x8, R10 ;  /* 0x0000000805187824 */ /* 0x040fe400078e020a */
[----:B------:R0:W5:Y:S01]  /*1040*/  LDG.E.U16 R78, desc[UR10][R16.64] ;  /* 0x0000000a104e7981 */ /* 0x000162000c1e1500 */
[----:B------:R-:W-:Y:S01]  /*1050*/  LEA.HI.X.SX32 R19, R26, R2, 0x1, P0 ;  /* 0x000000021a137211 */ /* 0x000fe200000f0eff */
[----:B------:R-:W-:Y:S01]  /*1060*/  IMAD R26, R5, 0x8, R24 ;  /* 0x00000008051a7824 */ /* 0x000fe200078e0218 */
[----:B--2---:R-:W-:-:S03]  /*1070*/  LEA R12, P0, R10, R3, 0x1 ;  /* 0x000000030a0c7211 */ /* 0x004fc600078008ff */
[----:B------:R-:W2:Y:S01]  /*1080*/  LDG.E.U16 R18, desc[UR10][R18.64] ;  /* 0x0000000a12127981 */ /* 0x000ea2000c1e1500 */
[----:B------:R-:W-:Y:S02]  /*1090*/  LEA.HI.X.SX32 R13, R10, R2, 0x1, P0 ;  /* 0x000000020a0d7211 */ /* 0x000fe400000f0eff */
[CC--:B-1----:R-:W-:Y:S02]  /*10a0*/  LEA R14, P0, R24.reuse, R3.reuse, 0x1 ;  /* 0x00000003180e7211 */ /* 0x0c2fe400078008ff */
[----:B------:R-:W-:Y:S01]  /*10b0*/  LEA R5, R5, R26, 0x3 ;  /* 0x0000001a05057211 */ /* 0x000fe200078e18ff */
[----:B------:R1:W2:Y:S01]  /*10c0*/  LDG.E.U16 R12, desc[UR10][R12.64] ;  /* 0x0000000a0c0c7981 */ /* 0x0002a2000c1e1500 */
[----:B------:R-:W-:Y:S02]  /*10d0*/  LEA.HI.X.SX32 R15, R24, R2, 0x1, P0 ;  /* 0x00000002180f7211 */ /* 0x000fe400000f0eff */
[-C--:B------:R-:W-:Y:S02]  /*10e0*/  LEA R22, P1, R26, R3.reuse, 0x1 ;  /* 0x000000031a167211 */ /* 0x080fe400078208ff */
[----:B0-----:R-:W-:-:S02]  /*10f0*/  LEA R16, P0, R5, R3, 0x1 ;  /* 0x0000000305107211 */ /* 0x001fc400078008ff */
[-C--:B------:R-:W-:Y:S01]  /*1100*/  LEA.HI.X.SX32 R23, R26, R2.reuse, 0x1, P1 ;  /* 0x000000021a177211 */ /* 0x080fe200008f0eff */
[----:B------:R0:W2:Y:S01]  /*1110*/  LDG.E.U16 R15, desc[UR10][R14.64] ;  /* 0x0000000a0e0f7981 */ /* 0x0000a2000c1e1500 */
[----:B------:R-:W-:-:S03]  /*1120*/  LEA.HI.X.SX32 R17, R5, R2, 0x1, P0 ;  /* 0x0000000205117211 */ /* 0x000fc600000f0eff */
[----:B------:R-:W2:Y:S04]  /*1130*/  LDG.E.U16 R22, desc[UR10][R22.64] ;  /* 0x0000000a16167981 */ /* 0x000ea8000c1e1500 */
[----:B------:R-:W2:Y:S01]  /*1140*/  LDG.E.U16 R16, desc[UR10][R16.64] ;  /* 0x0000000a10107981 */ /* 0x000ea2000c1e1500 */
[----:B------:R-:W3:Y:S01]  /*1150*/  S2UR UR6, SR_CgaCtaId ;  /* 0x00000000000679c3 */ /* 0x000ee20000008800 */
[----:B------:R-:W-:Y:S01]  /*1160*/  VIADD R93, R228, 0x20 ;  /* 0x00000020e45d7836 */ /* 0x000fe20000000000 */
[C---:B------:R-:W-:Y:S02]  /*1170*/  LOP3.LUT R2, R11.reuse, 0xc0, RZ, 0xc0, !PT ;  /* 0x000000c00b027812 */ /* 0x040fe400078ec0ff */
[----:B------:R-:W-:Y:S01]  /*1180*/  LOP3.LUT R10, R11, 0xff, RZ, 0xc0, !PT ;  /* 0x000000ff0b0a7812 */ /* 0x000fe200078ec0ff */
[----:B------:R-:W-:Y:S01]  /*1190*/  UMOV UR4, 0x400 ;  /* 0x0000040000047882 */ /* 0x000fe20000000000 */
[----:B------:R-:W-:-:S02]  /*11a0*/  ISETP.GE.AND P0, PT, R93, 0x1, PT ;  /* 0x000000015d00780c */ /* 0x000fc40003f06270 */
[----:B------:R-:W-:Y:S01]  /*11b0*/  SHF.R.U32.HI R3, RZ, 0x2, R2 ;  /* 0x00000002ff037819 */ /* 0x000fe20000011602 */
[----:B------:R-:W-:-:S05]  /*11c0*/  IMAD.SHL.U32 R2, R10, 0x2, RZ ;  /* 0x000000020a027824 */ /* 0x000fca00078e00ff */
[----:B-1----:R-:W-:Y:S01]  /*11d0*/  LOP3.LUT R13, R2, R3, RZ, 0x3c, !PT ;  /* 0x00000003020d7212 */ /* 0x002fe200078e3cff */
[----:B---3--:R-:W-:Y:S01]  /*11e0*/  ULEA UR6, UR6, UR4, 0x18 ;  /* 0x0000000406067291 */ /* 0x008fe2000f8ec03f */
[----:B0-----:R-:W-:Y:S01]  /*11f0*/  IMAD.MOV.U32 R14, RZ, RZ, 0x3f800000 ;  /* 0x3f800000ff0e7424 */ /* 0x001fe200078e00ff */
[----:B------:R-:W-:Y:S01]  /*1200*/  MOV R2, 0xff800000 ;  /* 0xff80000000027802 */ /* 0x000fe20000000f00 */
[----:B------:R-:W-:Y:S01]  /*1210*/  IMAD.MOV.U32 R3, RZ, RZ, -0x800000 ;  /* 0xff800000ff037424 */ /* 0x000fe200078e00ff */
[----:B------:R-:W-:Y:S02]  /*1220*/  MOV R5, 0xff800000 ;  /* 0xff80000000057802 */ /* 0x000fe40000000f00 */
[----:B------:R-:W-:Y:S02]  /*1230*/  CS2R R132, SRZ ;  /* 0x0000000000847805 */ /* 0x000fe4000001ff00 */
[----:B------:R-:W-:Y:S01]  /*1240*/  CS2R R134, SRZ ;  /* 0x0000000000867805 */ /* 0x000fe2000001ff00 */
[----:B------:R0:W-:Y:S01]  /*1250*/  STS.U16 [R13+UR6], R4 ;  /* 0x000000040d007988 */ /* 0x0001e20008000406 */
[----:B------:R-:W-:-:S03]  /*1260*/  CS2R R124, SRZ ;  /* 0x00000000007c7805 */ /* 0x000fc6000001ff00 */
[----:B------:R1:W-:Y:S01]  /*1270*/  STS.U16 [R13+UR6+0x200], R6 ;  /* 0x000200060d007988 */ /* 0x0003e20008000406 */
[----:B------:R-:W-:-:S03]  /*1280*/  CS2R R126, SRZ ;  /* 0x00000000007e7805 */ /* 0x000fc6000001ff00 */
[----:B----4-:R3:W-:Y:S01]  /*1290*/  STS.U16 [R13+UR6+0x400], R7 ;  /* 0x000400070d007988 */ /* 0x0107e20008000406 */
[----:B------:R-:W-:-:S03]  /*12a0*/  CS2R R112, SRZ ;  /* 0x0000000000707805 */ /* 0x000fc6000001ff00 */
[----:B------:R-:W-:Y:S01]  /*12b0*/  STS.U16 [R13+UR6+0x600], R8 ;  /* 0x000600080d007988 */ /* 0x000fe20008000406 */
[----:B0-----:R-:W-:-:S03]  /*12c0*/  IMAD.MOV.U32 R4, RZ, RZ, -0x800000 ;  /* 0xff800000ff047424 */ /* 0x001fc600078e00ff */
[----:B------:R0:W-:Y:S01]  /*12d0*/  STS.U16 [R13+UR6+0x800], R9 ;  /* 0x000800090d007988 */ /* 0x0001e20008000406 */
[----:B-1----:R-:W-:-:S03]  /*12e0*/  MOV R6, 0x3f800000 ;  /* 0x3f80000000067802 */ /* 0x002fc60000000f00 */
[----:B------:R-:W-:Y:S01]  /*12f0*/  STS.U16 [R13+UR6+0xa00], R25 ;  /* 0x000a00190d007988 */ /* 0x000fe20008000406 */
[----:B---3--:R-:W-:-:S03]  /*1300*/  IMAD.MOV.U32 R7, RZ, RZ, 0x3f800000 ;  /* 0x3f800000ff077424 */ /* 0x008fc600078e00ff */
[----:B------:R-:W-:Y:S01]  /*1310*/  STS.U16 [R13+UR6+0xc00], R27 ;  /* 0x000c001b0d007988 */ /* 0x000fe20008000406 */
[----:B------:R-:W-:-:S03]  /*1320*/  CS2R R114, SRZ ;  /* 0x0000000000727805 */ /* 0x000fc6000001ff00 */
[----:B------:R-:W-:Y:S01]  /*1330*/  STS.U16 [R13+UR6+0xe00], R28 ;  /* 0x000e001c0d007988 */ /* 0x000fe20008000406 */
[----:B0-----:R-:W-:-:S03]  /*1340*/  IMAD.MOV.U32 R9, RZ, RZ, 0x3f800000 ;  /* 0x3f800000ff097424 */ /* 0x001fc600078e00ff */
[----:B------:R-:W-:Y:S01]  /*1350*/  STS.U16 [R13+UR6+0x1000], R29 ;  /* 0x0010001d0d007988 */ /* 0x000fe20008000406 */
[----:B------:R-:W-:-:S03]  /*1360*/  CS2R R116, SRZ ;  /* 0x0000000000747805 */ /* 0x000fc6000001ff00 */
[----:B------:R-:W-:Y:S01]  /*1370*/  STS.U16 [R13+UR6+0x1200], R30 ;  /* 0x0012001e0d007988 */ /* 0x000fe20008000406 */
[----:B------:R-:W-:-:S03]  /*1380*/  CS2R R118, SRZ ;  /* 0x0000000000767805 */ /* 0x000fc6000001ff00 */
[----:B------:R-:W-:Y:S01]  /*1390*/  STS.U16 [R13+UR6+0x1400], R31 ;  /* 0x0014001f0d007988 */ /* 0x000fe20008000406 */
[----:B------:R-:W-:-:S03]  /*13a0*/  CS2R R120, SRZ ;  /* 0x0000000000787805 */ /* 0x000fc6000001ff00 */
[----:B------:R-:W-:Y:S01]  /*13b0*/  STS.U16 [R13+UR6+0x1600], R32 ;  /* 0x001600200d007988 */ /* 0x000fe20008000406 */
[----:B------:R-:W-:-:S03]  /*13c0*/  CS2R R122, SRZ ;  /* 0x00000000007a7805 */ /* 0x000fc6000001ff00 */
[----:B-----5:R-:W-:Y:S01]  /*13d0*/  STS.U16 [R13+UR6+0x1800], R33 ;  /* 0x001800210d007988 */ /* 0x020fe20008000406 */
[----:B------:R-:W-:-:S03]  /*13e0*/  CS2R R128, SRZ ;  /* 0x0000000000807805 */ /* 0x000fc6000001ff00 */
        /* <DEDUP_REMOVED lines=34> */
[----:B------:R-:W-:Y:S04]  /*1610*/  STS.U16 [R13+UR6+0x3c00], R51 ;  /* 0x003c00330d007988 */ /* 0x000fe80008000406 */
        /* <DEDUP_REMOVED lines=17> */
[----:B------:R0:W-:Y:S04]  /*1730*/  STS.U16 [R13+UR6+0x6000], R69 ;  /* 0x006000450d007988 */ /* 0x0001e80008000406 */
[----:B------:R-:W-:Y:S04]  /*1740*/  STS.U16 [R13+UR6+0x6200], R70 ;  /* 0x006200460d007988 */ /* 0x000fe80008000406 */
[----:B------:R1:W-:Y:S04]  /*1750*/  STS.U16 [R13+UR6+0x6400], R71 ;  /* 0x006400470d007988 */ /* 0x0003e80008000406 */
[----:B------:R-:W-:Y:S01]  /*1760*/  STS.U16 [R13+UR6+0x6600], R72 ;  /* 0x006600480d007988 */ /* 0x000fe20008000406 */
[----:B0-----:R-:W-:-:S03]  /*1770*/  CS2R R68, SRZ ;  /* 0x0000000000447805 */ /* 0x001fc6000001ff00 */
[----:B------:R-:W-:Y:S04]  /*1780*/  STS.U16 [R13+UR6+0x6800], R73 ;  /* 0x006800490d007988 */ /* 0x000fe80008000406 */
[----:B------:R-:W-:Y:S01]  /*1790*/  STS.U16 [R13+UR6+0x6a00], R74 ;  /* 0x006a004a0d007988 */ /* 0x000fe20008000406 */
[----:B-1----:R-:W-:-:S03]  /*17a0*/  CS2R R70, SRZ ;  /* 0x0000000000467805 */ /* 0x002fc6000001ff00 */
[----:B------:R-:W-:Y:S04]  /*17b0*/  STS.U16 [R13+UR6+0x6c00], R75 ;  /* 0x006c004b0d007988 */ /* 0x000fe80008000406 */
[----:B------:R-:W-:Y:S04]  /*17c0*/  STS.U16 [R13+UR6+0x6e00], R76 ;  /* 0x006e004c0d007988 */ /* 0x000fe80008000406 */
[----:B------:R0:W-:Y:S04]  /*17d0*/  STS.U16 [R13+UR6+0x7000], R77 ;  /* 0x0070004d0d007988 */ /* 0x0001e80008000406 */
[----:B------:R-:W-:Y:S01]  /*17e0*/  STS.U16 [R13+UR6+0x7400], R20 ;  /* 0x007400140d007988 */ /* 0x000fe20008000406 */
[----:B0-----:R-:W-:-:S03]  /*17f0*/  CS2R R76, SRZ ;  /* 0x00000000004c7805 */ /* 0x001fc6000001ff00 */
[----:B------:R0:W-:Y:S04]  /*1800*/  STS.U16 [R13+UR6+0x7200], R78 ;  /* 0x0072004e0d007988 */ /* 0x0001e80008000406 */
[----:B--2---:R-:W-:Y:S04]  /*1810*/  STS.U16 [R13+UR6+0x7600], R18 ;  /* 0x007600120d007988 */ /* 0x004fe80008000406 */
[----:B------:R-:W-:Y:S01]  /*1820*/  STS.U16 [R13+UR6+0x7800], R12 ;  /* 0x0078000c0d007988 */ /* 0x000fe20008000406 */
[----:B0-----:R-:W-:-:S03]  /*1830*/  CS2R R78, SRZ ;  /* 0x00000000004e7805 */ /* 0x001fc6000001ff00 */
[----:B------:R-:W-:Y:S04]  /*1840*/  STS.U16 [R13+UR6+0x7a00], R15 ;  /* 0x007a000f0d007988 */ /* 0x000fe80008000406 */
[----:B------:R-:W-:Y:S04]  /*1850*/  STS.U16 [R13+UR6+0x7c00], R22 ;  /* 0x007c00160d007988 */ /* 0x000fe80008000406 */
[----:B------:R0:W-:Y:S02]  /*1860*/  STS.U16 [R13+UR6+0x7e00], R16 ;  /* 0x007e00100d007988 */ /* 0x0001e40008000406 */
[----:B0-----:R-:W-:Y:S01]  /*1870*/  LOP3.LUT R13, R11, 0x1c, RZ, 0xc0, !PT ;  /* 0x0000001c0b0d7812 */ /* 0x001fe200078ec0ff */
[----:B------:R-:W-:Y:S06]  /*1880*/  @!P0 BRA `(.L_x_0) ;  /* 0x0000005800148947 */ /* 0x000fec0003800000 */
[----:B------:R-:W0:Y:S01]  /*1890*/  LDC R39, c[0x0][0x268] ;  /* 0x00009a00ff277b82 */ /* 0x000e220000000800 */
[C---:B------:R-:W-:Y:S01]  /*18a0*/  LEA.HI R3, R13.reuse, 0x18, RZ, 0x1e ;  /* 0x000000180d037811 */ /* 0x040fe200078ff0ff */
[----:B------:R-:W-:Y:S01]  /*18b0*/  ULDC.64 UR4, c[0x0][0x260] ;  /* 0x0000980000047ab9 */ /* 0x000fe20000000a00 */
[C---:B------:R-:W-:Y:S01]  /*18c0*/  LEA.HI R17, R13.reuse, 0x10, RZ, 0x1e ;  /* 0x000000100d117811 */ /* 0x040fe200078ff0ff */
[----:B------:R-:W-:Y:S01]  /*18d0*/  UIMAD UR4, UR7, UR4, URZ ;  /* 0x00000004070472a4 */ /* 0x000fe2000f8e023f */
[C---:B------:R-:W-:Y:S01]  /*18e0*/  LEA.HI R19, R13.reuse, 0x8, RZ, 0x1e ;  /* 0x000000080d137811 */ /* 0x040fe200078ff0ff */
[----:B------:R-:W-:Y:S01]  /*18f0*/  IMAD.IADD R232, R228, 0x1, R3 ;  /* 0x00000001e4e87824 */ /* 0x000fe200078e0203 */
[----:B------:R-:W-:Y:S01]  /*1900*/  LEA.HI R226, R13, R228, RZ, 0x1e ;  /* 0x000000e40de27211 */ /* 0x000fe200078ff0ff */
[----:B------:R-:W1:Y:S01]  /*1910*/  LDC.64 R54, c[0x0][0x250] ;  /* 0x00009400ff367b82 */ /* 0x000e620000000a00 */
[----:B------:R-:W-:Y:S02]  /*1920*/  LOP3.LUT P0, RZ, R11, 0x3, RZ, 0xc0, !PT ;  /* 0x000000030bff7812 */ /* 0x000fe4000780c0ff */
[----:B------:R-:W-:-:S02]  /*1930*/  CS2R R76, SRZ ;  /* 0x00000000004c7805 */ /* 0x000fc4000001ff00 */
[----:B------:R-:W-:Y:S02]  /*1940*/  LOP3.LUT R11, R11, 0x1f, RZ, 0xc0, !PT ;  /* 0x0000001f0b0b7812 */ /* 0x000fe400078ec0ff */
[----:B------:R-:W-:Y:S02]  /*1950*/  CS2R R78, SRZ ;  /* 0x00000000004e7805 */ /* 0x000fe4000001ff00 */
[C---:B------:R-:W-:Y:S01]  /*1960*/  IADD3 R230, R228.reuse, R17, RZ ;  /* 0x00000011e4e67210 */ /* 0x040fe20007ffe0ff */
[----:B------:R-:W-:Y:S01]  /*1970*/  IMAD.IADD R228, R228, 0x1, R19 ;  /* 0x00000001e4e47824 */ /* 0x000fe200078e0213 */
[C---:B------:R-:W-:Y:S01]  /*1980*/  ISETP.GE.U32.AND P6, PT, R10.reuse, 0x80, PT ;  /* 0x000000800a00780c */ /* 0x040fe20003fc6070 */
[----:B------:R-:W2:Y:S01]  /*1990*/  LDC.64 R30, c[0x0][0x218] ;  /* 0x00008600ff1e7b82 */ /* 0x000ea20000000a00 */
[----:B------:R-:W-:Y:S01]  /*19a0*/  IMAD R11, R11, UR5, RZ ;  /* 0x000000050b0b7c24 */ /* 0x000fe2000f8e02ff */
[----:B------:R-:W-:Y:S01]  /*19b0*/  USHF.L.U32 UR5, UR4, 0x1, URZ ;  /* 0x0000000104057899 */ /* 0x000fe2000800063f */
[----:B------:R-:W-:-:S02]  /*19c0*/  ISETP.LT.U32.AND P0, PT, R10, 0x80, !P0 ;  /* 0x000000800a00780c */ /* 0x000fc40004701070 */
[----:B------:R-:W-:Y:S01]  /*19d0*/  CS2R R132, SRZ ;  /* 0x0000000000847805 */ /* 0x000fe2000001ff00 */
[C---:B------:R-:W-:Y:S01]  /*19e0*/  IMAD.SHL.U32 R3, R11.reuse, 0x2, RZ ;  /* 0x000000020b037824 */ /* 0x040fe200078e00ff */
[----:B------:R-:W-:Y:S01]  /*19f0*/  CS2R R134, SRZ ;  /* 0x0000000000867805 */ /* 0x000fe2000001ff00 */
[----:B------:R-:W-:Y:S01]  /*1a00*/  IMAD.HI R4, R11, 0x2, RZ ;  /* 0x000000020b047827 */ /* 0x000fe200078e02ff */
[----:B------:R-:W3:Y:S01]  /*1a10*/  LDC R33, c[0x0][0x258] ;  /* 0x00009600ff217b82 */ /* 0x000ee20000000800 */
[----:B------:R-:W-:Y:S02]  /*1a20*/  CS2R R124, SRZ ;  /* 0x00000000007c7805 */ /* 0x000fe4000001ff00 */
[----:B------:R-:W-:Y:S01]  /*1a30*/  CS2R R126, SRZ ;  /* 0x00000000007e7805 */ /* 0x000fe2000001ff00 */
[----:B0-----:R-:W-:Y:S01]  /*1a40*/  IMAD R5, R0, R39, RZ ;  /* 0x0000002700057224 */ /* 0x001fe200078e02ff */
[----:B------:R-:W-:Y:S02]  /*1a50*/  CS2R R112, SRZ ;  /* 0x0000000000707805 */ /* 0x000fe4000001ff00 */
[----:B------:R-:W-:-:S02]  /*1a60*/  CS2R R114, SRZ ;  /* 0x0000000000727805 */ /* 0x000fc4000001ff00 */
[----:B------:R-:W-:Y:S01]  /*1a70*/  CS2R R116, SRZ ;  /* 0x0000000000747805 */ /* 0x000fe2000001ff00 */
[----:B------:R-:W-:Y:S01]  /*1a80*/  IMAD R6, R39, 0x8, R5 ;  /* 0x0000000827067824 */ /* 0x000fe200078e0205 */
[----:B------:R-:W0:Y:S01]  /*1a90*/  LDC.64 R36, c[0x0][0x220] ;  /* 0x00008800ff247b82 */ /* 0x000e220000000a00 */
[----:B-1----:R-:W-:Y:S01]  /*1aa0*/  IMAD R54, R54, UR7, RZ ;  /* 0x0000000736367c24 */ /* 0x002fe2000f8e02ff */
[C---:B------:R-:W-:Y:S01]  /*1ab0*/  SHF.L.U32 R48, R55.reuse, 0x3, RZ ;  /* 0x0000000337307819 */ /* 0x040fe200000006ff */
[----:B------:R-:W-:Y:S01]  /*1ac0*/  IMAD.SHL.U32 R59, R55, 0x2, RZ ;  /* 0x00000002373b7824 */ /* 0x000fe200078e00ff */
[----:B------:R-:W-:Y:S01]  /*1ad0*/  LEA R7, R39, R6, 0x3 ;  /* 0x0000000627077211 */ /* 0x000fe200078e18ff */
[C---:B------:R-:W-:Y:S01]  /*1ae0*/  IMAD R61, R55.reuse, 0x3, RZ ;  /* 0x00000003373d7824 */ /* 0x040fe200078e02ff */
[----:B------:R-:W-:Y:S01]  /*1af0*/  CS2R R118, SRZ ;  /* 0x0000000000767805 */ /* 0x000fe2000001ff00 */
[----:B------:R-:W-:Y:S01]  /*1b00*/  IMAD.SHL.U32 R63, R55, 0x4, RZ ;  /* 0x00000004373f7824 */ /* 0x000fe200078e00ff */
[C---:B--2---:R-:W-:Y:S01]  /*1b10*/  LEA R19, P1, R54.reuse, R30, 0x1 ;  /* 0x0000001e36137211 */ /* 0x044fe200078208ff */
[----:B------:R-:W-:Y:S01]  /*1b20*/  IMAD R8, R39, 0x8, R7 ;  /* 0x0000000827087824 */ /* 0x000fe200078e0207 */
[----:B------:R-:W-:Y:S01]  /*1b30*/  CS2R R120, SRZ ;  /* 0x0000000000787805 */ /* 0x000fe2000001ff00 */
[----:B------:R-:W-:Y:S01]  /*1b40*/  IMAD R57, R55, 0x5, RZ ;  /* 0x0000000537397824 */ /* 0x000fe200078e02ff */
[----:B------:R-:W-:Y:S01]  /*1b50*/  LEA.HI.X.SX32 R31, R54, R31, 0x1, P1 ;  /* 0x0000001f361f7211 */ /* 0x000fe200008f0eff */
[----:B------:R-:W-:Y:S01]  /*1b60*/  IMAD R9, R39, 0x8, R8 ;  /* 0x0000000827097824 */ /* 0x000fe200078e0208 */
[----:B------:R-:W-:Y:S01]  /*1b70*/  CS2R R122, SRZ ;  /* 0x00000000007a7805 */ /* 0x000fe2000001ff00 */
[----:B------:R-:W-:Y:S01]  /*1b80*/  IMAD R56, R55, 0x6, RZ ;  /* 0x0000000637387824 */ /* 0x000fe200078e02ff */
[----:B------:R-:W-:Y:S01]  /*1b90*/  CS2R R128, SRZ ;  /* 0x0000000000807805 */ /* 0x000fe2000001ff00 */
[----:B---3--:R-:W-:Y:S01]  /*1ba0*/  IMAD R0, R10, R33, RZ ;  /* 0x000000210a007224 */ /* 0x008fe200078e02ff */
[----:B------:R-:W-:Y:S01]  /*1bb0*/  LEA R12, R39, R9, 0x3 ;  /* 0x00000009270c7211 */ /* 0x000fe200078e18ff */
[----:B------:R-:W-:Y:S01]  /*1bc0*/  IMAD R52, R55, 0x7, RZ ;  /* 0x0000000737347824 */ /* 0x000fe200078e02ff */
[----:B------:R-:W-:Y:S01]  /*1bd0*/  CS2R R130, SRZ ;  /* 0x0000000000827805 */ /* 0x000fe2000001ff00 */
[----:B------:R-:W-:Y:S01]  /*1be0*/  IMAD R2, R33, 0x100, R0 ;  /* 0x0000010021027824 */ /* 0x000fe200078e0200 */
[-C--:B------:R-:W-:Y:S01]  /*1bf0*/  LEA R16, P1, R0, R19.reuse, 0x1 ;  /* 0x0000001300107211 */ /* 0x080fe200078208ff */
[----:B------:R-:W-:Y:S01]  /*1c00*/  IMAD R14, R39, 0x8, R12 ;  /* 0x00000008270e7824 */ /* 0x000fe200078e020c */
[----:B0-----:R-:W-:Y:S01]  /*1c10*/  IADD3 R159, P3, P4, R3, UR5, R36 ;  /* 0x00000005039f7c10 */ /* 0x001fe2000fc7e024 */
[----:B------:R-:W-:Y:S01]  /*1c20*/  UIMAD.WIDE UR4, UR4, 0x2, URZ ;  /* 0x00000002040478a5 */ /* 0x000fe2000f8e023f */
[----:B------:R-:W-:Y:S01]  /*1c30*/  LEA R18, P2, R2, R19, 0x1 ;  /* 0x0000001302127211 */ /* 0x000fe200078408ff */
[----:B------:R-:W-:Y:S01]  /*1c40*/  IMAD R15, R39, 0x8, R14 ;  /* 0x00000008270f7824 */ /* 0x000fe200078e020e */
[-C--:B------:R-:W-:Y:S01]  /*1c50*/  LEA.HI.X.SX32 R17, R0, R31.reuse, 0x1, P1 ;  /* 0x0000001f00117211 */ /* 0x080fe200008f0eff */
[C---:B------:R-:W-:Y:S01]  /*1c60*/  IMAD R44, R55.reuse, 0x9, RZ ;  /* 0x00000009372c7824 */ /* 0x040fe200078e02ff */
[----:B------:R-:W-:Y:S01]  /*1c70*/  LEA.HI.X.SX32 R19, R2, R31, 0x1, P2 ;  /* 0x0000001f02137211 */ /* 0x000fe200010f0eff */
[----:B------:R-:W-:Y:S01]  /*1c80*/  IMAD R38, R55, 0x12, RZ ;  /* 0x0000001237267824 */ /* 0x000fe200078e02ff */
[----:B------:R-:W-:Y:S01]  /*1c90*/  LEA R20, R39, R15, 0x3 ;  /* 0x0000000f27147211 */ /* 0x000fe200078e18ff */
[----:B------:R-:W-:Y:S01]  /*1ca0*/  IMAD.WIDE R66, R61, 0x2, R16 ;  /* 0x000000023d427825 */ /* 0x000fe200078e0210 */
[----:B------:R-:W-:-:S02]  /*1cb0*/  IADD3.X R37, R4, UR5, R37, P3, P4 ;  /* 0x0000000504257c10 */ /* 0x000fc40009fe8425 */
[----:B------:R-:W-:Y:S02]  /*1cc0*/  CS2R R68, SRZ ;  /* 0x0000000000447805 */ /* 0x000fe4000001ff00 */
[-C--:B------:R-:W-:Y:S01]  /*1cd0*/  LEA R42, P1, R5, R159.reuse, 0x1 ;  /* 0x0000009f052a7211 */ /* 0x080fe200078208ff */
[----:B------:R-:W-:Y:S01]  /*1ce0*/  IMAD R21, R39, 0x8, R20 ;  /* 0x0000000827157824 */ /* 0x000fe200078e0214 */
[CC--:B------:R-:W-:Y:S01]  /*1cf0*/  LEA R40, P2, R6.reuse, R159.reuse, 0x1 ;  /* 0x0000009f06287211 */ /* 0x0c0fe200078408ff */
[----:B------:R-:W-:Y:S01]  /*1d00*/  IMAD.WIDE R58, R59, 0x2, R18 ;  /* 0x000000023b3a7825 */ /* 0x000fe200078e0212 */
[----:B------:R-:W-:Y:S02]  /*1d10*/  LEA R34, P3, R7, R159, 0x1 ;  /* 0x0000009f07227211 */ /* 0x000fe400078608ff */
[----:B------:R-:W-:Y:S02]  /*1d20*/  CS2R R70, SRZ ;  /* 0x0000000000467805 */ /* 0x000fe4000001ff00 */
[-C--:B------:R-:W-:Y:S01]  /*1d30*/  LEA.HI.X.SX32 R43, R5, R37.reuse, 0x1, P1 ;  /* 0x00000025052b7211 */ /* 0x080fe200008f0eff */
[----:B------:R-:W-:Y:S01]  /*1d40*/  IMAD R22, R39, 0x8, R21 ;  /* 0x0000000827167824 */ /* 0x000fe200078e0215 */
[-C--:B------:R-:W-:Y:S01]  /*1d50*/  LEA.HI.X.SX32 R41, R6, R37.reuse, 0x1, P2 ;  /* 0x0000002506297211 */ /* 0x080fe200010f0eff */
[--C-:B------:R-:W-:Y:S01]  /*1d60*/  IMAD.WIDE R64, R61, 0x2, R18.reuse ;  /* 0x000000023d407825 */ /* 0x100fe200078e0212 */
[----:B------:R-:W-:Y:S01]  /*1d70*/  LEA.HI.X.SX32 R35, R7, R37, 0x1, P3 ;  /* 0x0000002507237211 */ /* 0x000fe200018f0eff */
[----:B------:R0:W-:Y:S01]  /*1d80*/  STL.64 [R1+0xb0], R42 ;  /* 0x0000b02a01007387 */ /* 0x0001e20000100a00 */
[----:B------:R-:W-:Y:S01]  /*1d90*/  LEA R23, R39, R22, 0x3 ;  /* 0x0000001627177211 */ /* 0x000fe200078e18ff */
[----:B------:R-:W-:Y:S01]  /*1da0*/  IMAD.WIDE R60, R63, 0x2, R18 ;  /* 0x000000023f3c7825 */ /* 0x000fe200078e0212 */
[C---:B------:R-:W-:Y:S01]  /*1db0*/  LEA R32, P3, R12.reuse, R159, 0x1 ;  /* 0x0000009f0c207211 */ /* 0x040fe200078608ff */
[----:B------:R1:W-:Y:S01]  /*1dc0*/  STL.64 [R1+0xa8], R40 ;  /* 0x0000a82801007387 */ /* 0x0003e20000100a00 */
[----:B------:R-:W-:Y:S01]  /*1dd0*/  CS2R R80, SRZ ;  /* 0x0000000000507805 */ /* 0x000fe2000001ff00 */
[----:B------:R-:W-:Y:S01]  /*1de0*/  IMAD R24, R39, 0x8, R23 ;  /* 0x0000000827187824 */ /* 0x000fe200078e0217 */
[----:B------:R-:W-:Y:S01]  /*1df0*/  LEA.HI.X.SX32 R33, R12, R37, 0x1, P3 ;  /* 0x000000250c217211 */ /* 0x000fe200018f0eff */
[----:B------:R2:W-:Y:S01]  /*1e00*/  STL.64 [R1+0xa0], R34 ;  /* 0x0000a02201007387 */ /* 0x0005e20000100a00 */
[----:B------:R-:W-:Y:S01]  /*1e10*/  IMAD R45, R55, 0x17, RZ ;  /* 0x00000017372d7824 */ /* 0x000fe200078e02ff */
[----:B------:R-:W-:Y:S01]  /*1e20*/  CS2R R82, SRZ ;  /* 0x0000000000527805 */ /* 0x000fe2000001ff00 */
[----:B------:R-:W-:Y:S01]  /*1e30*/  IMAD R25, R39, 0x8, R24 ;  /* 0x0000000827197824 */ /* 0x000fe200078e0218 */
[----:B------:R-:W-:Y:S01]  /*1e40*/  CS2R R96, SRZ ;  /* 0x0000000000607805 */ /* 0x000fe2000001ff00 */
[C---:B0-----:R-:W-:Y:S01]  /*1e50*/  IMAD R42, R55.reuse, 0x15, RZ ;  /* 0x00000015372a7824 */ /* 0x041fe200078e02ff */
[----:B------:R-:W-:Y:S01]  /*1e60*/  CS2R R98, SRZ ;  /* 0x0000000000627805 */ /* 0x000fe2000001ff00 */
[----:B------:R-:W-:Y:S01]  /*1e70*/  IMAD R43, R55, 0x16, RZ ;  /* 0x00000016372b7824 */ /* 0x000fe200078e02ff */
[----:B------:R-:W-:Y:S01]  /*1e80*/  LEA R26, R39, R25, 0x3 ;  /* 0x00000019271a7211 */ /* 0x000fe200078e18ff */
[C---:B------:R-:W-:Y:S01]  /*1e90*/  IMAD R46, R55.reuse, 0x18, RZ ;  /* 0x00000018372e7824 */ /* 0x040fe200078e02ff */
[CC--:B-1----:R-:W-:Y:S01]  /*1ea0*/  LEA R40, P1, R8.reuse, R159.reuse, 0x1 ;  /* 0x0000009f08287211 */ /* 0x0c2fe200078208ff */
[----:B------:R-:W-:Y:S01]  /*1eb0*/  IMAD R47, R55, 0x19, RZ ;  /* 0x00000019372f7824 */ /* 0x000fe200078e02ff */
[----:B--2---:R-:W-:Y:S01]  /*1ec0*/  LEA R34, P2, R9, R159, 0x1 ;  /* 0x0000009f09227211 */ /* 0x004fe200078408ff */
[----:B------:R-:W-:Y:S01]  /*1ed0*/  IMAD R13, R39, 0x8, R26 ;  /* 0x00000008270d7824 */ /* 0x000fe200078e021a */
[-C--:B------:R-:W-:Y:S01]  /*1ee0*/  LEA.HI.X.SX32 R41, R8, R37.reuse, 0x1, P1 ;  /* 0x0000002508297211 */ /* 0x080fe200008f0eff */
[----:B------:R-:W-:Y:S01]  /*1ef0*/  IMAD R49, R55, 0x1a, RZ ;  /* 0x0000001a37317824 */ /* 0x000fe200078e02ff */
[----:B------:R-:W-:Y:S01]  /*1f00*/  LEA.HI.X.SX32 R35, R9, R37, 0x1, P2 ;  /* 0x0000002509237211 */ /* 0x000fe200010f0eff */
[----:B------:R-:W-:Y:S01]  /*1f10*/  IMAD R27, R39, 0x8, R13 ;  /* 0x00000008271b7824 */ /* 0x000fe200078e020d */
[----:B------:R-:W-:Y:S01]  /*1f20*/  CS2R R84, SRZ ;  /* 0x0000000000547805 */ /* 0x000fe2000001ff00 */
[----:B------:R0:W-:Y:S01]  /*1f30*/  STL.64 [R1+0x98], R40 ;  /* 0x0000982801007387 */ /* 0x0001e20000100a00 */
[----:B------:R-:W-:Y:S01]  /*1f40*/  IMAD R50, R55, 0x1b, RZ ;  /* 0x0000001b37327824 */ /* 0x000fe200078e02ff */
[----:B------:R-:W-:-:S02]  /*1f50*/  CS2R R86, SRZ ;  /* 0x0000000000567805 */ /* 0x000fc4000001ff00 */
[----:B------:R-:W-:Y:S01]  /*1f60*/  LEA R28, R39, R27, 0x3 ;  /* 0x0000001b271c7211 */ /* 0x000fe200078e18ff */
[----:B------:R1:W-:Y:S01]  /*1f70*/  STL.64 [R1+0x90], R34 ;  /* 0x0000902201007387 */ /* 0x0003e20000100a00 */
[C---:B------:R-:W-:Y:S01]  /*1f80*/  IMAD R51, R55.reuse, 0x1c, RZ ;  /* 0x0000001c37337824 */ /* 0x040fe200078e02ff */
[----:B------:R-:W-:Y:S01]  /*1f90*/  CS2R R100, SRZ ;  /* 0x0000000000647805 */ /* 0x000fe2000001ff00 */
[----:B------:R-:W-:Y:S01]  /*1fa0*/  IMAD R53, R55, 0x1d, RZ ;  /* 0x0000001d37357824 */ /* 0x000fe200078e02ff */
[----:B------:R2:W-:Y:S01]  /*1fb0*/  STL.64 [R1+0x88], R32 ;  /* 0x0000882001007387 */ /* 0x0005e20000100a00 */
[----:B------:R-:W-:Y:S01]  /*1fc0*/  IMAD R29, R39, 0x8, R28 ;  /* 0x00000008271d7824 */ /* 0x000fe200078e021c */
[----:B------:R-:W-:Y:S01]  /*1fd0*/  CS2R R102, SRZ ;  /* 0x0000000000667805 */ /* 0x000fe2000001ff00 */
[----:B------:R-:W-:Y:S01]  /*1fe0*/  IMAD R54, R55, 0x1e, RZ ;  /* 0x0000001e37367824 */ /* 0x000fe200078e02ff */
[----:B0-----:R-:W-:Y:S01]  /*1ff0*/  LEA R40, P1, R14, R159, 0x1 ;  /* 0x0000009f0e287211 */ /* 0x001fe200078208ff */
[----:B------:R-:W-:Y:S01]  /*2000*/  IMAD.MOV.U32 R36, RZ, RZ, -0x800000 ;  /* 0xff800000ff247424 */ /* 0x000fe200078e00ff */
[----:B------:R-:W-:-:S02]  /*2010*/  LEA R30, R39, R29, 0x3 ;  /* 0x0000001d271e7211 */ /* 0x000fc400078e18ff */
[----:B------:R-:W-:Y:S02]  /*2020*/  CS2R R88, SRZ ;  /* 0x0000000000587805 */ /* 0x000fe4000001ff00 */
[----:B-1----:R-:W-:Y:S02]  /*2030*/  LEA R34, P2, R15, R159, 0x1 ;  /* 0x0000009f0f227211 */ /* 0x002fe400078408ff */
[----:B------:R-:W-:Y:S02]  /*2040*/  CS2R R90, SRZ ;  /* 0x00000000005a7805 */ /* 0x000fe4000001ff00 */
[----:B------:R-:W-:Y:S01]  /*2050*/  LEA.HI.X.SX32 R41, R14, R37, 0x1, P1 ;  /* 0x000000250e297211 */ /* 0x000fe200008f0eff */
[----:B------:R-:W-:Y:S01]  /*2060*/  IMAD R3, R39, 0x8, R30 ;  /* 0x0000000827037824 */ /* 0x000fe200078e021e */
[----:B--2---:R-:W-:Y:S02]  /*2070*/  LEA R32, P3, R20, R159, 0x1 ;  /* 0x0000009f14207211 */ /* 0x004fe400078608ff */
[----:B------:R-:W-:-:S02]  /*2080*/  CS2R R104, SRZ ;  /* 0x0000000000687805 */ /* 0x000fc4000001ff00 */
[----:B------:R-:W-:Y:S01]  /*2090*/  LEA.HI.X.SX32 R35, R15, R37, 0x1, P2 ;  /* 0x000000250f237211 */ /* 0x000fe200010f0eff */
[----:B------:R0:W-:Y:S01]  /*20a0*/  STL.64 [R1+0x80], R40 ;  /* 0x0000802801007387 */ /* 0x0001e20000100a00 */
[----:B------:R-:W-:Y:S02]  /*20b0*/  LEA R10, R39, R3, 0x3 ;  /* 0x00000003270a7211 */ /* 0x000fe400078e18ff */
[----:B------:R-:W-:Y:S02]  /*20c0*/  CS2R R106, SRZ ;  /* 0x00000000006a7805 */ /* 0x000fe4000001ff00 */
[----:B------:R-:W-:Y:S01]  /*20d0*/  LEA.HI.X.SX32 R33, R20, R37, 0x1, P3 ;  /* 0x0000002514217211 */ /* 0x000fe200018f0eff */
[----:B------:R1:W-:Y:S01]  /*20e0*/  STL.64 [R1+0x78], R34 ;  /* 0x0000782201007387 */ /* 0x0003e20000100a00 */
[----:B------:R-:W-:Y:S01]  /*20f0*/  LEA R14, P3, R23, R159, 0x1 ;  /* 0x0000009f170e7211 */ /* 0x000fe200078608ff */
[----:B------:R-:W-:Y:S01]  /*2100*/  IMAD R0, R39, 0x8, R10 ;  /* 0x0000000827007824 */ /* 0x000fe200078e020a */
[----:B------:R-:W-:Y:S01]  /*2110*/  CS2R R92, SRZ ;  /* 0x00000000005c7805 */ /* 0x000fe2000001ff00 */
[----:B------:R2:W-:Y:S01]  /*2120*/  STL.64 [R1+0x70], R32 ;  /* 0x0000702001007387 */ /* 0x0005e20000100a00 */
[----:B------:R-:W-:Y:S01]  /*2130*/  LEA.HI.X.SX32 R15, R23, R37, 0x1, P3 ;  /* 0x00000025170f7211 */ /* 0x000fe200018f0eff */
[----:B------:R-:W-:Y:S01]  /*2140*/  IMAD R2, R39, 0x8, R0 ;  /* 0x0000000827027824 */ /* 0x000fe200078e0200 */
[----:B------:R-:W-:Y:S01]  /*2150*/  LEA R20, P3, R26, R159, 0x1 ;  /* 0x0000009f1a147211 */ /* 0x000fe200078608ff */
[C---:B0-----:R-:W-:Y:S01]  /*2160*/  IMAD R40, R55.reuse, 0xa, RZ ;  /* 0x0000000a37287824 */ /* 0x041fe200078e02ff */
[----:B------:R-:W-:Y:S01]  /*2170*/  CS2R R94, SRZ ;  /* 0x00000000005e7805 */ /* 0x000fe2000001ff00 */
[----:B------:R-:W-:Y:S01]  /*2180*/  IMAD R41, R55, 0x14, RZ ;  /* 0x0000001437297824 */ /* 0x000fe200078e02ff */
[----:B------:R-:W-:-:S02]  /*2190*/  LEA R4, R39, R2, 0x3 ;  /* 0x0000000227047211 */ /* 0x000fc400078e18ff */
[----:B------:R-:W-:Y:S02]  /*21a0*/  CS2R R108, SRZ ;  /* 0x00000000006c7805 */ /* 0x000fe4000001ff00 */
[-C--:B-1----:R-:W-:Y:S02]  /*21b0*/  LEA R34, P1, R21, R159.reuse, 0x1 ;  /* 0x0000009f15227211 */ /* 0x082fe400078208ff */
[----:B------:R-:W-:Y:S01]  /*21c0*/  CS2R R110, SRZ ;  /* 0x00000000006e7805 */ /* 0x000fe2000001ff00 */
[----:B------:R-:W-:Y:S01]  /*21d0*/  UMOV UR4, URZ ;  /* 0x0000003f00047c82 */ /* 0x000fe20008000000 */
[----:B------:R-:W-:Y:S01]  /*21e0*/  IMAD R5, R39, 0x8, R4 ;  /* 0x0000000827057824 */ /* 0x000fe200078e0204 */
[C---:B--2---:R-:W-:Y:S01]  /*21f0*/  LEA R32, P2, R22.reuse, R159, 0x1 ;  /* 0x0000009f16207211 */ /* 0x044fe200078408ff */
[----:B------:R-:W-:Y:S01]  /*2200*/  UMOV UR5, URZ ;  /* 0x0000003f00057c82 */ /* 0x000fe20008000000 */
[-C--:B------:R-:W-:Y:S01]  /*2210*/  LEA.HI.X.SX32 R35, R21, R37.reuse, 0x1, P1 ;  /* 0x0000002515237211 */ /* 0x080fe200008f0eff */
[C---:B------:R-:W-:Y:S01]  /*2220*/  IMAD R6, R39.reuse, 0x8, R5 ;  /* 0x0000000827067824 */ /* 0x040fe200078e0205 */
[-C--:B------:R-:W-:Y:S01]  /*2230*/  LEA.HI.X.SX32 R33, R22, R37.reuse, 0x1, P2 ;  /* 0x0000002516217211 */ /* 0x080fe200010f0eff */
[----:B------:R-:W-:Y:S01]  /*2240*/  ULDC UR9, c[0x0][0x238] ;  /* 0x00008e0000097ab9 */ /* 0x000fe20000000800 */
[----:B------:R-:W-:Y:S01]  /*2250*/  LEA.HI.X.SX32 R21, R26, R37, 0x1, P3 ;  /* 0x000000251a157211 */ /* 0x000fe200018f0eff */
[----:B------:R0:W-:Y:S01]  /*2260*/  STL.64 [R1+0x68], R34 ;  /* 0x0000682201007387 */ /* 0x0001e20000100a00 */
[----:B------:R-:W-:-:S02]  /*2270*/  LEA R7, R39, R6, 0x3 ;  /* 0x0000000627077211 */ /* 0x000fc400078e18ff */
[C---:B------:R-:W-:Y:S01]  /*2280*/  LEA R22, P3, R28.reuse, R159, 0x1 ;  /* 0x0000009f1c167211 */ /* 0x040fe200078608ff */
[----:B------:R1:W-:Y:S02]  /*2290*/  STL.64 [R1+0x60], R32 ;  /* 0x0000602001007387 */ /* 0x0003e40000100a00 */
[C---:B------:R-:W-:Y:S01]  /*22a0*/  IMAD R8, R39.reuse, 0x8, R7 ;  /* 0x0000000827087824 */ /* 0x040fe200078e0207 */
[----:B------:R-:W-:Y:S01]  /*22b0*/  LEA.HI.X.SX32 R23, R28, R37, 0x1, P3 ;  /* 0x000000251c177211 */ /* 0x000fe200018f0eff */
[----:B------:R2:W-:Y:S02]  /*22c0*/  STL.64 [R1+0x58], R14 ;  /* 0x0000580e01007387 */ /* 0x0005e40000100a00 */
[----:B------:R-:W-:Y:S01]  /*22d0*/  IMAD R9, R39, 0x8, R8 ;  /* 0x0000000827097824 */ /* 0x000fe200078e0208 */
[----:B0-----:R-:W-:-:S04]  /*22e0*/  LEA R34, P1, R24, R159, 0x1 ;  /* 0x0000009f18227211 */ /* 0x001fc800078208ff */
[----:B------:R-:W-:Y:S02]  /*22f0*/  LEA R11, R39, R9, 0x3 ;  /* 0x00000009270b7211 */ /* 0x000fe400078e18ff */
[----:B-1----:R-:W-:Y:S02]  /*2300*/  LEA R32, P2, R25, R159, 0x1 ;  /* 0x0000009f19207211 */ /* 0x002fe400078408ff */
[-C--:B------:R-:W-:Y:S01]  /*2310*/  LEA.HI.X.SX32 R35, R24, R37.reuse, 0x1, P1 ;  /* 0x0000002518237211 */ /* 0x080fe200008f0eff */
[----:B------:R-:W-:Y:S01]  /*2320*/  IMAD R12, R39, 0x8, R11 ;  /* 0x00000008270c7824 */ /* 0x000fe200078e020b */
[----:B------:R-:W-:Y:S02]  /*2330*/  LEA.HI.X.SX32 R33, R25, R37, 0x1, P2 ;  /* 0x0000002519217211 */ /* 0x000fe400010f0eff */
[----:B------:R-:W-:Y:S01]  /*2340*/  LEA R24, P2, R27, R159, 0x1 ;  /* 0x0000009f1b187211 */ /* 0x000fe200078408ff */
[----:B--2---:R-:W-:Y:S01]  /*2350*/  IMAD R14, R39, 0x8, R12 ;  /* 0x00000008270e7824 */ /* 0x004fe200078e020c */
[----:B------:R-:W-:Y:S02]  /*2360*/  STL.64 [R1+0x50], R34 ;  /* 0x0000502201007387 */ /* 0x000fe40000100a00 */
[----:B------:R-:W-:-:S02]  /*2370*/  LEA.HI.X.SX32 R25, R27, R37, 0x1, P2 ;  /* 0x000000251b197211 */ /* 0x000fc400010f0eff */
[----:B------:R-:W-:Y:S01]  /*2380*/  LEA R15, R39, R14, 0x3 ;  /* 0x0000000e270f7211 */ /* 0x000fe200078e18ff */
[----:B------:R0:W-:Y:S04]  /*2390*/  STL.64 [R1+0x48], R32 ;  /* 0x0000482001007387 */ /* 0x0001e80000100a00 */
[----:B------:R1:W-:Y:S01]  /*23a0*/  STL.64 [R1+0x40], R20 ;  /* 0x0000401401007387 */ /* 0x0003e20000100a00 */
[----:B0-----:R-:W-:Y:S01]  /*23b0*/  LEA R32, P1, R13, R159, 0x1 ;  /* 0x0000009f0d207211 */ /* 0x001fe200078208ff */
[----:B-1----:R-:W-:-:S03]  /*23c0*/  IMAD R20, R39, 0x8, R15 ;  /* 0x0000000827147824 */ /* 0x002fc600078e020f */
[----:B------:R-:W-:Y:S02]  /*23d0*/  LEA.HI.X.SX32 R33, R13, R37, 0x1, P1 ;  /* 0x000000250d217211 */ /* 0x000fe400008f0eff */
[----:B------:R-:W-:Y:S01]  /*23e0*/  LEA R26, P1, R29, R159, 0x1 ;  /* 0x0000009f1d1a7211 */ /* 0x000fe200078208ff */
[----:B------:R-:W-:Y:S02]  /*23f0*/  IMAD R13, R39, 0x8, R20 ;  /* 0x00000008270d7824 */ /* 0x000fe400078e0214 */
[----:B------:R-:W-:Y:S01]  /*2400*/  STL.64 [R1+0x38], R32 ;  /* 0x0000382001007387 */ /* 0x000fe20000100a00 */
[----:B------:R-:W-:Y:S02]  /*2410*/  LEA.HI.X.SX32 R27, R29, R37, 0x1, P1 ;  /* 0x000000251d1b7211 */ /* 0x000fe400008f0eff */
[----:B------:R-:W-:Y:S01]  /*2420*/  LEA R21, R39, R13, 0x3 ;  /* 0x0000000d27157211 */ /* 0x000fe200078e18ff */
[----:B------:R0:W-:Y:S04]  /*2430*/  STL.64 [R1+0x30], R24 ;  /* 0x0000301801007387 */ /* 0x0001e80000100a00 */
[----:B------:R1:W-:Y:S04]  /*2440*/  STL.64 [R1+0x28], R22 ;  /* 0x0000281601007387 */ /* 0x0003e80000100a00 */
[----:B------:R2:W-:Y:S01]  /*2450*/  STL.64 [R1+0x20], R26 ;  /* 0x0000201a01007387 */ /* 0x0005e20000100a00 */
[----:B0-----:R-:W-:-:S02]  /*2460*/  LEA R24, P2, R30, R159, 0x1 ;  /* 0x0000009f1e187211 */ /* 0x001fc400078408ff */
[C---:B-1----:R-:W-:Y:S02]  /*2470*/  LEA R22, P3, R3.reuse, R159, 0x1 ;  /* 0x0000009f03167211 */ /* 0x042fe400078608ff */
[-C--:B------:R-:W-:Y:S02]  /*2480*/  LEA.HI.X.SX32 R25, R30, R37.reuse, 0x1, P2 ;  /* 0x000000251e197211 */ /* 0x080fe400010f0eff */
[----:B------:R-:W-:Y:S01]  /*2490*/  LEA.HI.X.SX32 R23, R3, R37, 0x1, P3 ;  /* 0x0000002503177211 */ /* 0x000fe200018f0eff */
[----:B------:R-:W-:Y:S01]  /*24a0*/  IMAD R3, R39, 0x8, R21 ;  /* 0x0000000827037824 */ /* 0x000fe200078e0215 */
[-C--:B--2---:R-:W-:Y:S01]  /*24b0*/  LEA R26, P1, R10, R159.reuse, 0x1 ;  /* 0x0000009f0a1a7211 */ /* 0x084fe200078208ff */
[----:B------:R0:W-:Y:S01]  /*24c0*/  STL.64 [R1+0x18], R24 ;  /* 0x0000181801007387 */ /* 0x0001e20000100a00 */
[----:B------:R-:W-:Y:S02]  /*24d0*/  LEA R250, P3, R2, R159, 0x1 ;  /* 0x0000009f02fa7211 */ /* 0x000fe400078608ff */
[-C--:B------:R-:W-:Y:S01]  /*24e0*/  LEA.HI.X.SX32 R27, R10, R37.reuse, 0x1, P1 ;  /* 0x000000250a1b7211 */ /* 0x080fe200008f0eff */
[----:B------:R1:W-:Y:S01]  /*24f0*/  STL.64 [R1+0x10], R22 ;  /* 0x0000101601007387 */ /* 0x0003e20000100a00 */
[----:B------:R-:W-:-:S02]  /*2500*/  LEA.HI.X.SX32 R251, R2, R37, 0x1, P3 ;  /* 0x0000002502fb7211 */ /* 0x000fc400018f0eff */
[-C--:B------:R-:W-:Y:S01]  /*2510*/  LEA R248, P1, R4, R159.reuse, 0x1 ;  /* 0x0000009f04f87211 */ /* 0x080fe200078208ff */
[----:B------:R-:W-:Y:S01]  /*2520*/  STL.64 [R1+0x8], R26 ;  /* 0x0000081a01007387 */ /* 0x000fe20000100a00 */
[----:B------:R-:W-:Y:S02]  /*2530*/  LEA R244, P3, R6, R159, 0x1 ;  /* 0x0000009f06f47211 */ /* 0x000fe400078608ff */
[----:B------:R-:W-:Y:S02]  /*2540*/  LEA.HI.X.SX32 R249, R4, R37, 0x1, P1 ;  /* 0x0000002504f97211 */ /* 0x000fe400008f0eff */
[----:B0-----:R-:W-:Y:S02]  /*2550*/  LEA R24, P2, R0, R159, 0x1 ;  /* 0x0000009f00187211 */ /* 0x001fe400078408ff */
[-C--:B------:R-:W-:Y:S01]  /*2560*/  LEA.HI.X.SX32 R245, R6, R37.reuse, 0x1, P3 ;  /* 0x0000002506f57211 */ /* 0x080fe200018f0eff */
[----:B-1----:R-:W-:Y:S01]  /*2570*/  IMAD R22, R39, 0x8, R3 ;  /* 0x0000000827167824 */ /* 0x002fe200078e0203 */
[----:B------:R-:W-:-:S02]  /*2580*/  LEA.HI.X.SX32 R25, R0, R37, 0x1, P2 ;  /* 0x0000002500197211 */ /* 0x000fc400010f0eff */
[----:B------:R-:W-:Y:S02]  /*2590*/  LEA R246, P2, R5, R159, 0x1 ;  /* 0x0000009f05f67211 */ /* 0x000fe400078408ff */
[----:B------:R-:W-:Y:S01]  /*25a0*/  LEA R0, R39, R22, 0x3 ;  /* 0x0000001627007211 */ /* 0x000fe200078e18ff */
[----:B------:R-:W-:Y:S01]  /*25b0*/  STL.64 [R1], R24 ;  /* 0x0000001801007387 */ /* 0x000fe20000100a00 */
[----:B------:R-:W-:Y:S02]  /*25c0*/  LEA.HI.X.SX32 R247, R5, R37, 0x1, P2 ;  /* 0x0000002505f77211 */ /* 0x000fe400010f0eff */
[-C--:B------:R-:W-:Y:S01]  /*25d0*/  LEA R238, P1, R7, R159.reuse, 0x1 ;  /* 0x0000009f07ee7211 */ /* 0x080fe200078208ff */
[----:B------:R-:W-:Y:S01]  /*25e0*/  IMAD R2, R39, 0x8, R0 ;  /* 0x0000000827027824 */ /* 0x000fe200078e0200 */
[C---:B------:R-:W-:Y:S01]  /*25f0*/  LEA R236, P2, R8.reuse, R159, 0x1 ;  /* 0x0000009f08ec7211 */ /* 0x040fe200078408ff */
[----:B------:R0:W-:Y:S01]  /*2600*/  STL.64 [R1+0x288], R58 ;  /* 0x0002883a01007387 */ /* 0x0001e20000100a00 */
[-C--:B------:R-:W-:Y:S01]  /*2610*/  LEA.HI.X.SX32 R239, R7, R37.reuse, 0x1, P1 ;  /* 0x0000002507ef7211 */ /* 0x080fe200008f0eff */
[----:B------:R-:W-:Y:S01]  /*2620*/  IMAD R4, R39, 0x8, R2 ;  /* 0x0000000827047824 */ /* 0x000fe200078e0202 */
[----:B------:R-:W-:Y:S01]  /*2630*/  LEA.HI.X.SX32 R237, R8, R37, 0x1, P2 ;  /* 0x0000002508ed7211 */ /* 0x000fe200010f0eff */
[----:B------:R-:W-:Y:S01]  /*2640*/  STL.64 [R1+0x280], R66 ;  /* 0x0002804201007387 */ /* 0x000fe20000100a00 */
[----:B------:R-:W-:-:S02]  /*2650*/  LEA R224, P3, R9, R159, 0x1 ;  /* 0x0000009f09e07211 */ /* 0x000fc400078608ff */
[----:B------:R-:W-:Y:S01]  /*2660*/  LEA R5, R39, R4, 0x3 ;  /* 0x0000000427057211 */ /* 0x000fe200078e18ff */
[----:B------:R-:W-:Y:S01]  /*2670*/  STL.64 [R1+0x278], R64 ;  /* 0x0002784001007387 */ /* 0x000fe20000100a00 */
[----:B------:R-:W-:Y:S02]  /*2680*/  LEA.HI.X.SX32 R225, R9, R37, 0x1, P3 ;  /* 0x0000002509e17211 */ /* 0x000fe400018f0eff */
[CC--:B------:R-:W-:Y:S01]  /*2690*/  LEA R216, P2, R12.reuse, R159.reuse, 0x1 ;  /* 0x0000009f0cd87211 */ /* 0x0c0fe200078408ff */
[----:B------:R-:W-:Y:S01]  /*26a0*/  IMAD R6, R39, 0x8, R5 ;  /* 0x0000000827067824 */ /* 0x000fe200078e0205 */
[----:B------:R-:W-:Y:S01]  /*26b0*/  LEA R220, P1, R11, R159, 0x1 ;  /* 0x0000009f0bdc7211 */ /* 0x000fe200078208ff */
[----:B0-----:R-:W-:Y:S01]  /*26c0*/  IMAD.WIDE R58, R63, 0x2, R16 ;  /* 0x000000023f3a7825 */ /* 0x001fe200078e0210 */
[----:B------:R-:W-:Y:S02]  /*26d0*/  LEA.HI.X.SX32 R217, R12, R37, 0x1, P2 ;  /* 0x000000250cd97211 */ /* 0x000fe400010f0eff */
[----:B------:R-:W-:Y:S01]  /*26e0*/  LEA R202, P2, R20, R159, 0x1 ;  /* 0x0000009f14ca7211 */ /* 0x000fe200078408ff */
[----:B------:R-:W-:Y:S01]  /*26f0*/  IMAD R7, R39, 0x8, R6 ;  /* 0x0000000827077824 */ /* 0x000fe200078e0206 */
[----:B------:R-:W-:Y:S01]  /*2700*/  LEA.HI.X.SX32 R221, R11, R37, 0x1, P1 ;  /* 0x000000250bdd7211 */ /* 0x000fe200008f0eff */
[----:B------:R-:W-:Y:S01]  /*2710*/  IMAD.WIDE R62, R57, 0x2, R16 ;  /* 0x00000002393e7825 */ /* 0x000fe200078e0210 */
[----:B------:R-:W-:Y:S01]  /*2720*/  LEA R208, P1, R15, R159, 0x1 ;  /* 0x0000009f0fd07211 */ /* 0x000fe200078208ff */
[----:B------:R0:W-:Y:S01]  /*2730*/  STL.64 [R1+0x270], R58 ;  /* 0x0002703a01007387 */ /* 0x0001e20000100a00 */
[----:B------:R-:W-:-:S02]  /*2740*/  LEA R8, R39, R7, 0x3 ;  /* 0x0000000727087211 */ /* 0x000fc400078e18ff */
[----:B------:R-:W-:Y:S01]  /*2750*/  LEA.HI.X.SX32 R203, R20, R37, 0x1, P2 ;  /* 0x0000002514cb7211 */ /* 0x000fe200010f0eff */
[----:B------:R1:W-:Y:S01]  /*2760*/  STL.64 [R1+0x268], R60 ;  /* 0x0002683c01007387 */ /* 0x0003e20000100a00 */
[-C--:B------:R-:W-:Y:S01]  /*2770*/  LEA R194, P2, R3, R159.reuse, 0x1 ;  /* 0x0000009f03c27211 */ /* 0x080fe200078408ff */
[----:B------:R-:W-:Y:S01]  /*2780*/  IMAD R9, R39, 0x8, R8 ;  /* 0x0000000827097824 */ /* 0x000fe200078e0208 */
[----:B------:R-:W-:Y:S01]  /*2790*/  LEA R212, P3, R14, R159, 0x1 ;  /* 0x0000009f0ed47211 */ /* 0x000fe200078608ff */
[----:B------:R-:W-:Y:S01]  /*27a0*/  STL.64 [R1+0x260], R62 ;  /* 0x0002603e01007387 */ /* 0x000fe20000100a00 */
[----:B------:R-:W-:Y:S01]  /*27b0*/  LEA.HI.X.SX32 R209, R15, R37, 0x1, P1 ;  /* 0x000000250fd17211 */ /* 0x000fe200008f0eff */
[----:B------:R-:W-:Y:S01]  /*27c0*/  IMAD R10, R39, 0x8, R9 ;  /* 0x00000008270a7824 */ /* 0x000fe200078e0209 */
[----:B------:R-:W-:Y:S01]  /*27d0*/  LEA R196, P1, R21, R159, 0x1 ;  /* 0x0000009f15c47211 */ /* 0x000fe200078208ff */
[----:B0-----:R-:W-:Y:S01]  /*27e0*/  IMAD.WIDE R58, R57, 0x2, R18 ;  /* 0x00000002393a7825 */ /* 0x001fe200078e0212 */
[----:B------:R-:W-:-:S02]  /*27f0*/  LEA.HI.X.SX32 R195, R3, R37, 0x1, P2 ;  /* 0x0000002503c37211 */ /* 0x000fc400010f0eff */
[----:B------:R-:W-:Y:S01]  /*2800*/  LEA R11, R39, R10, 0x3 ;  /* 0x0000000a270b7211 */ /* 0x000fe200078e18ff */
[----:B-1----:R-:W-:Y:S01]  /*2810*/  IMAD.WIDE R60, R56, 0x2, R16 ;  /* 0x00000002383c7825 */ /* 0x002fe200078e0210 */
[----:B------:R-:W-:Y:S01]  /*2820*/  LEA.HI.X.SX32 R213, R14, R37, 0x1, P3 ;  /* 0x000000250ed57211 */ /* 0x000fe200018f0eff */
[----:B------:R0:W-:Y:S01]  /*2830*/  STL.64 [R1+0x258], R58 ;  /* 0x0002583a01007387 */ /* 0x0001e20000100a00 */
[----:B------:R-:W-:Y:S01]  /*2840*/  LEA R198, P3, R13, R159, 0x1 ;  /* 0x0000009f0dc67211 */ /* 0x000fe200078608ff */
[----:B------:R-:W-:Y:S01]  /*2850*/  IMAD R3, R39, 0x8, R11 ;  /* 0x0000000827037824 */ /* 0x000fe200078e020b */
[----:B------:R-:W-:Y:S01]  /*2860*/  LEA.HI.X.SX32 R197, R21, R37, 0x1, P1 ;  /* 0x0000002515c57211 */ /* 0x000fe200008f0eff */
[----:B------:R-:W-:Y:S01]  /*2870*/  IMAD.WIDE R56, R56, 0x2, R18 ;  /* 0x0000000238387825 */ /* 0x000fe200078e0212 */
[----:B------:R-:W-:Y:S01]  /*2880*/  LEA R190, P1, R0, R159, 0x1 ;  /* 0x0000009f00be7211 */ /* 0x000fe200078208ff */
[----:B------:R1:W-:Y:S01]  /*2890*/  STL.64 [R1+0x250], R60 ;  /* 0x0002503c01007387 */ /* 0x0003e20000100a00 */
[----:B------:R-:W-:Y:S01]  /*28a0*/  LEA.HI.X.SX32 R199, R13, R37, 0x1, P3 ;  /* 0x000000250dc77211 */ /* 0x000fe200018f0eff */
[----:B------:R-:W-:Y:S01]  /*28b0*/  IMAD R12, R39, 0x8, R3 ;  /* 0x00000008270c7824 */ /* 0x000fe200078e0203 */
[----:B------:R-:W-:Y:S01]  /*28c0*/  LEA R192, P3, R22, R159, 0x1 ;  /* 0x0000009f16c07211 */ /* 0x000fe200078608ff */
[----:B------:R2:W-:Y:S01]  /*28d0*/  STL.64 [R1+0x248], R56 ;  /* 0x0002483801007387 */ /* 0x0005e20000100a00 */
[----:B------:R-:W-:Y:S01]  /*28e0*/  LEA.HI.X.SX32 R191, R0, R37, 0x1, P1 ;  /* 0x0000002500bf7211 */ /* 0x000fe200008f0eff */
[----:B0-----:R-:W-:Y:S01]  /*28f0*/  IMAD.WIDE R58, R52, 0x2, R16 ;  /* 0x00000002343a7825 */ /* 0x001fe200078e0210 */
[----:B------:R-:W-:-:S02]  /*2900*/  LEA R188, P2, R2, R159, 0x1 ;  /* 0x0000009f02bc7211 */ /* 0x000fc400078408ff */
[C---:B------:R-:W-:Y:S01]  /*2910*/  LEA R0, R39.reuse, R12, 0x3 ;  /* 0x0000000c27007211 */ /* 0x040fe200078e18ff */
[----:B------:R-:W-:Y:S01]  /*2920*/  IMAD.MOV.U32 R14, RZ, RZ, 0x3f800000 ;  /* 0x3f800000ff0e7424 */ /* 0x000fe200078e00ff */
[----:B------:R-:W-:Y:S01]  /*2930*/  LEA.HI.X.SX32 R193, R22, R37, 0x1, P3 ;  /* 0x0000002516c17211 */ /* 0x000fe200018f0eff */
[----:B-1----:R-:W-:Y:S01]  /*2940*/  IMAD.WIDE R60, R52, 0x2, R18 ;  /* 0x00000002343c7825 */ /* 0x002fe200078e0212 */
[----:B------:R-:W-:Y:S01]  /*2950*/  LEA R186, P3, R4, R159, 0x1 ;  /* 0x0000009f04ba7211 */ /* 0x000fe200078608ff */
[----:B------:R0:W-:Y:S01]  /*2960*/  STL.64 [R1+0x240], R58 ;  /* 0x0002403a01007387 */ /* 0x0001e20000100a00 */
[-C--:B------:R-:W-:Y:S01]  /*2970*/  LEA.HI.X.SX32 R189, R2, R37.reuse, 0x1, P2 ;  /* 0x0000002502bd7211 */ /* 0x080fe200010f0eff */
[----:B------:R-:W-:Y:S01]  /*2980*/  IMAD R2, R39, 0x8, R0 ;  /* 0x0000000827027824 */ /* 0x000fe200078e0200 */
[----:B------:R-:W-:Y:S01]  /*2990*/  LEA.HI.X.SX32 R187, R4, R37, 0x1, P3 ;  /* 0x0000002504bb7211 */ /* 0x000fe200018f0eff */
[----:B--2---:R-:W-:Y:S01]  /*29a0*/  IMAD.WIDE R56, R48, 0x2, R16 ;  /* 0x0000000230387825 */ /* 0x004fe200078e0210 */
[-C--:B------:R-:W-:Y:S01]  /*29b0*/  LEA R184, P1, R5, R159.reuse, 0x1 ;  /* 0x0000009f05b87211 */ /* 0x080fe200078208ff */
[----:B------:R1:W-:Y:S01]  /*29c0*/  STL.64 [R1+0x238], R60 ;  /* 0x0002383c01007387 */ /* 0x0003e20000100a00 */
[C---:B------:R-:W-:Y:S01]  /*29d0*/  LEA R182, P2, R6.reuse, R159, 0x1 ;  /* 0x0000009f06b67211 */ /* 0x040fe200078408ff */
[----:B------:R-:W-:Y:S01]  /*29e0*/  IMAD R4, R39, 0x8, R2 ;  /* 0x0000000827047824 */ /* 0x000fe200078e0202 */
[-C--:B------:R-:W-:Y:S01]  /*29f0*/  LEA.HI.X.SX32 R185, R5, R37.reuse, 0x1, P1 ;  /* 0x0000002505b97211 */ /* 0x080fe200008f0eff */
[----:B------:R2:W-:Y:S01]  /*2a00*/  STL.64 [R1+0x230], R56 ;  /* 0x0002303801007387 */ /* 0x0005e20000100a00 */
[----:B------:R-:W-:Y:S01]  /*2a10*/  LEA.HI.X.SX32 R183, R6, R37, 0x1, P2 ;  /* 0x0000002506b77211 */ /* 0x000fe200010f0eff */
[----:B0-----:R-:W-:Y:S01]  /*2a20*/  IMAD.WIDE R58, R48, 0x2, R18 ;  /* 0x00000002303a7825 */ /* 0x001fe200078e0212 */
[----:B------:R-:W-:-:S02]  /*2a30*/  LEA R5, R39, R4, 0x3 ;  /* 0x0000000427057211 */ /* 0x000fc400078e18ff */
[-C--:B------:R-:W-:Y:S02]  /*2a40*/  LEA R176, P3, R7, R159.reuse, 0x1 ;  /* 0x0000009f07b07211 */ /* 0x080fe400078608ff */
[----:B------:R-:W-:Y:S01]  /*2a50*/  LEA R172, P2, R9, R159, 0x1 ;  /* 0x0000009f09ac7211 */ /* 0x000fe200078408ff */
[----:B------:R-:W-:Y:S01]  /*2a60*/  IMAD R6, R39, 0x8, R5 ;  /* 0x0000000827067824 */ /* 0x000fe200078e0205 */
[----:B------:R-:W-:Y:S01]  /*2a70*/  LEA.HI.X.SX32 R177, R7, R37, 0x1, P3 ;  /* 0x0000002507b17211 */ /* 0x000fe200018f0eff */
[----:B-1----:R-:W-:Y:S01]  /*2a80*/  IMAD.WIDE R60, R44, 0x2, R16 ;  /* 0x000000022c3c7825 */ /* 0x002fe200078e0210 */
[----:B------:R-:W-:Y:S01]  /*2a90*/  LEA R174, P1, R8, R159, 0x1 ;  /* 0x0000009f08ae7211 */ /* 0x000fe200078208ff */
[----:B------:R0:W-:Y:S01]  /*2aa0*/  STL.64 [R1+0x228], R58 ;  /* 0x0002283a01007387 */ /* 0x0001e20000100a00 */
[----:B------:R-:W-:Y:S01]  /*2ab0*/  LEA.HI.X.SX32 R173, R9, R37, 0x1, P2 ;  /* 0x0000002509ad7211 */ /* 0x000fe200010f0eff */
[----:B------:R-:W-:Y:S01]  /*2ac0*/  IMAD R7, R39, 0x8, R6 ;  /* 0x0000000827077824 */ /* 0x000fe200078e0206 */
[----:B------:R-:W-:Y:S01]  /*2ad0*/  LEA R22, P2, R3, R159, 0x1 ;  /* 0x0000009f03167211 */ /* 0x000fe200078408ff */
[----:B--2---:R-:W-:Y:S01]  /*2ae0*/  IMAD.WIDE R56, R44, 0x2, R18 ;  /* 0x000000022c387825 */ /* 0x004fe200078e0212 */
[----:B------:R-:W-:Y:S01]  /*2af0*/  LEA.HI.X.SX32 R175, R8, R37, 0x1, P1 ;  /* 0x0000002508af7211 */ /* 0x000fe200008f0eff */
[----:B------:R1:W-:Y:S01]  /*2b00*/  STL.64 [R1+0x220], R60 ;  /* 0x0002203c01007387 */ /* 0x0003e20000100a00 */
[----:B------:R-:W-:-:S02]  /*2b10*/  LEA R20, P1, R11, R159, 0x1 ;  /* 0x0000009f0b147211 */ /* 0x000fc400078208ff */
[----:B------:R-:W-:Y:S01]  /*2b20*/  LEA.HI.X.SX32 R23, R3, R37, 0x1, P2 ;  /* 0x0000002503177211 */ /* 0x000fe200010f0eff */
[----:B------:R2:W-:Y:S01]  /*2b30*/  STL.64 [R1+0x218], R56 ;  /* 0x0002183801007387 */ /* 0x0005e20000100a00 */
[----:B------:R-:W-:Y:S01]  /*2b40*/  LEA R3, R39, R7, 0x3 ;  /* 0x0000000727037211 */ /* 0x000fe200078e18ff */
[----:B0-----:R-:W-:Y:S01]  /*2b50*/  IMAD.WIDE R58, R40, 0x2, R16 ;  /* 0x00000002283a7825 */ /* 0x001fe200078e0210 */
[----:B------:R-:W-:Y:S02]  /*2b60*/  LEA R170, P3, R10, R159, 0x1 ;  /* 0x0000009f0aaa7211 */ /* 0x000fe400078608ff */
[----:B------:R-:W-:Y:S01]  /*2b70*/  LEA.HI.X.SX32 R21, R11, R37, 0x1, P1 ;  /* 0x000000250b157211 */ /* 0x000fe200008f0eff */
[----:B------:R-:W-:Y:S01]  /*2b80*/  IMAD R8, R39, 0x8, R3 ;  /* 0x0000000827087824 */ /* 0x000fe200078e0203 */
[----:B------:R-:W-:Y:S01]  /*2b90*/  LEA R26, P1, R0, R159, 0x1 ;  /* 0x0000009f001a7211 */ /* 0x000fe200078208ff */
[----:B-1----:R-:W-:Y:S01]  /*2ba0*/  IMAD.WIDE R60, R40, 0x2, R18 ;  /* 0x00000002283c7825 */ /* 0x002fe200078e0212 */
[----:B------:R-:W-:Y:S01]  /*2bb0*/  LEA.HI.X.SX32 R171, R10, R37, 0x1, P3 ;  /* 0x000000250aab7211 */ /* 0x000fe200018f0eff */
[----:B------:R0:W-:Y:S01]  /*2bc0*/  STL.64 [R1+0x210], R58 ;  /* 0x0002103a01007387 */ /* 0x0001e20000100a00 */
[----:B------:R-:W-:Y:S01]  /*2bd0*/  LEA R24, P3, R12, R159, 0x1 ;  /* 0x0000009f0c187211 */ /* 0x000fe200078608ff */
[----:B------:R-:W-:Y:S01]  /*2be0*/  IMAD.SHL.U32 R11, R55, 0x10, RZ ;  /* 0x00000010370b7824 */ /* 0x000fe200078e00ff */
[----:B------:R-:W-:Y:S01]  /*2bf0*/  LEA.HI.X.SX32 R27, R0, R37, 0x1, P1 ;  /* 0x00000025001b7211 */ /* 0x000fe200008f0eff */
[----:B------:R-:W-:Y:S01]  /*2c00*/  IMAD R0, R39, 0x8, R8 ;  /* 0x0000000827007824 */ /* 0x000fe200078e0208 */
[-C--:B------:R-:W-:Y:S01]  /*2c10*/  LEA R28, P2, R2, R159.reuse, 0x1 ;  /* 0x0000009f021c7211 */ /* 0x080fe200078408ff */
[----:B------:R1:W-:Y:S01]  /*2c20*/  STL.64 [R1+0x208], R60 ;  /* 0x0002083c01007387 */ /* 0x0003e20000100a00 */
[----:B------:R-:W-:Y:S01]  /*2c30*/  LEA R32, P1, R5, R159, 0x1 ;  /* 0x0000009f05207211 */ /* 0x000fe200078208ff */
[----:B------:R-:W-:Y:S01]  /*2c40*/  IMAD.MOV.U32 R10, RZ, RZ, RZ ;  /* 0x000000ffff0a7224 */ /* 0x000fe200078e00ff */
[----:B------:R-:W-:Y:S01]  /*2c50*/  LEA.HI.X.SX32 R25, R12, R37, 0x1, P3 ;  /* 0x000000250c197211 */ /* 0x000fe200018f0eff */
[----:B------:R-:W-:Y:S01]  /*2c60*/  IMAD R12, R55, 0xb, RZ ;  /* 0x0000000b370c7824 */ /* 0x000fe200078e02ff */
[----:B------:R-:W-:-:S02]  /*2c70*/  LEA R30, P3, R4, R159, 0x1 ;  /* 0x0000009f041e7211 */ /* 0x000fc400078608ff */
[-C--:B------:R-:W-:Y:S01]  /*2c80*/  LEA.HI.X.SX32 R29, R2, R37.reuse, 0x1, P2 ;  /* 0x00000025021d7211 */ /* 0x080fe200010f0eff */
[C---:B--2---:R-:W-:Y:S01]  /*2c90*/  IMAD.WIDE R56, R12.reuse, 0x2, R16 ;  /* 0x000000020c387825 */ /* 0x044fe200078e0210 */
[----:B------:R-:W-:Y:S02]  /*2ca0*/  LEA R2, R39, R0, 0x3 ;  /* 0x0000000027027211 */ /* 0x000fe400078e18ff */
[----:B------:R-:W-:Y:S01]  /*2cb0*/  LEA.HI.X.SX32 R33, R5, R37, 0x1, P1 ;  /* 0x0000002505217211 */ /* 0x000fe200008f0eff */
[----:B0-----:R-:W-:Y:S01]  /*2cc0*/  IMAD.WIDE R58, R12, 0x2, R18 ;  /* 0x000000020c3a7825 */ /* 0x001fe200078e0212 */
[-C--:B------:R-:W-:Y:S01]  /*2cd0*/  LEA R34, P2, R6, R159.reuse, 0x1 ;  /* 0x0000009f06227211 */ /* 0x080fe200078408ff */
[----:B------:R0:W-:Y:S01]  /*2ce0*/  STL.64 [R1+0x200], R56 ;  /* 0x0002003801007387 */ /* 0x0001e20000100a00 */
[----:B------:R-:W-:Y:S02]  /*2cf0*/  LEA R146, P1, R3, R159, 0x1 ;  /* 0x0000009f03927211 */ /* 0x000fe400078208ff */
[----:B------:R-:W-:Y:S01]  /*2d00*/  LEA.HI.X.SX32 R31, R4, R37, 0x1, P3 ;  /* 0x00000025041f7211 */ /* 0x000fe200018f0eff */
[----:B------:R-:W-:Y:S01]  /*2d10*/  IMAD R4, R39, 0x8, R2 ;  /* 0x0000000827047824 */ /* 0x000fe200078e0202 */
[----:B------:R-:W-:Y:S01]  /*2d20*/  LEA R144, P3, R7, R159, 0x1 ;  /* 0x0000009f07907211 */ /* 0x000fe200078608ff */
[----:B------:R2:W-:Y:S01]  /*2d30*/  STL.64 [R1+0x1f8], R58 ;  /* 0x0001f83a01007387 */ /* 0x0005e20000100a00 */
[-C--:B------:R-:W-:Y:S01]  /*2d40*/  LEA.HI.X.SX32 R35, R6, R37.reuse, 0x1, P2 ;  /* 0x0000002506237211 */ /* 0x080fe200010f0eff */
[----:B------:R-:W-:Y:S01]  /*2d50*/  IMAD R5, R39, 0x8, R4 ;  /* 0x0000000827057824 */ /* 0x000fe200078e0204 */
[----:B------:R-:W-:Y:S01]  /*2d60*/  LEA.HI.X.SX32 R147, R3, R37, 0x1, P1 ;  /* 0x0000002503937211 */ /* 0x000fe200008f0eff */
[----:B------:R-:W-:Y:S01]  /*2d70*/  IMAD R3, R55, 0xc, RZ ;  /* 0x0000000c37037824 */ /* 0x000fe200078e02ff */
[-C--:B------:R-:W-:Y:S01]  /*2d80*/  LEA R148, P2, R8, R159.reuse, 0x1 ;  /* 0x0000009f08947211 */ /* 0x080fe200078408ff */
[----:B------:R-:W-:Y:S01]  /*2d90*/  IMAD.MOV.U32 R6, RZ, RZ, 0x3f800000 ;  /* 0x3f800000ff067424 */ /* 0x000fe200078e00ff */
[----:B------:R-:W-:Y:S01]  /*2da0*/  LEA R152, P1, R2, R159, 0x1 ;  /* 0x0000009f02987211 */ /* 0x000fe200078208ff */
[----:B-1----:R-:W-:Y:S01]  /*2db0*/  IMAD.WIDE R60, R3, 0x2, R16 ;  /* 0x00000002033c7825 */ /* 0x002fe200078e0210 */
[----:B------:R-:W-:-:S02]  /*2dc0*/  LEA.HI.X.SX32 R145, R7, R37, 0x1, P3 ;  /* 0x0000002507917211 */ /* 0x000fc400018f0eff */
[----:B------:R-:W-:Y:S01]  /*2dd0*/  LEA R150, P3, R0, R159, 0x1 ;  /* 0x0000009f00967211 */ /* 0x000fe200078608ff */
[----:B0-----:R-:W-:Y:S01]  /*2de0*/  IMAD.WIDE R56, R3, 0x2, R18 ;  /* 0x0000000203387825 */ /* 0x001fe200078e0212 */
[-C--:B------:R-:W-:Y:S01]  /*2df0*/  LEA.HI.X.SX32 R149, R8, R37.reuse, 0x1, P2 ;  /* 0x0000002508957211 */ /* 0x080fe200010f0eff */
[----:B------:R-:W-:Y:S01]  /*2e00*/  STL.64 [R1+0x1f0], R60 ;  /* 0x0001f03c01007387 */ /* 0x000fe20000100a00 */
[----:B------:R-:W-:Y:S01]  /*2e10*/  LEA.HI.X.SX32 R153, R2, R37, 0x1, P1 ;  /* 0x0000002502997211 */ /* 0x000fe200008f0eff */
[----:B------:R-:W-:Y:S01]  /*2e20*/  IMAD R2, R55, 0xd, RZ ;  /* 0x0000000d37027824 */ /* 0x000fe200078e02ff */
[----:B------:R-:W-:Y:S01]  /*2e30*/  LEA R154, P2, R4, R159, 0x1 ;  /* 0x0000009f049a7211 */ /* 0x000fe200078408ff */
[----:B------:R0:W-:Y:S01]  /*2e40*/  STL.64 [R1+0x1e8], R56 ;  /* 0x0001e83801007387 */ /* 0x0001e20000100a00 */
[----:B------:R-:W-:Y:S01]  /*2e50*/  LEA.HI.X.SX32 R151, R0, R37, 0x1, P3 ;  /* 0x0000002500977211 */ /* 0x000fe200018f0eff */
[----:B--2---:R-:W-:Y:S01]  /*2e60*/  IMAD.WIDE R58, R2, 0x2, R16 ;  /* 0x00000002023a7825 */ /* 0x004fe200078e0210 */
[----:B------:R-:W-:-:S02]  /*2e70*/  LEA R156, P3, R5, R159, 0x1 ;  /* 0x0000009f059c7211 */ /* 0x000fc400078608ff */
[----:B------:R-:W-:Y:S01]  /*2e80*/  LEA.HI.X.SX32 R155, R4, R37, 0x1, P2 ;  /* 0x00000025049b7211 */ /* 0x000fe200010f0eff */
[----:B------:R-:W-:Y:S01]  /*2e90*/  IMAD R4, R55, 0xe, RZ ;  /* 0x0000000e37047824 */ /* 0x000fe200078e02ff */
[----:B------:R-:W-:Y:S01]  /*2ea0*/  LEA R0, R39, R5, 0x3 ;  /* 0x0000000527007211 */ /* 0x000fe200078e18ff */
[----:B------:R-:W-:Y:S01]  /*2eb0*/  IMAD.WIDE R2, R2, 0x2, R18 ;  /* 0x0000000202027825 */ /* 0x000fe200078e0212 */
[----:B------:R-:W-:Y:S01]  /*2ec0*/  LEA.HI.X.SX32 R157, R5, R37, 0x1, P3 ;  /* 0x00000025059d7211 */ /* 0x000fe200018f0eff */
[----:B------:R1:W-:Y:S01]  /*2ed0*/  STL.64 [R1+0x1e0], R58 ;  /* 0x0001e03a01007387 */ /* 0x0003e20000100a00 */
[----:B------:R-:W-:Y:S01]  /*2ee0*/  LEA R158, P4, R0, R159, 0x1 ;  /* 0x0000009f009e7211 */ /* 0x000fe200078808ff */
[----:B------:R-:W-:Y:S01]  /*2ef0*/  IMAD R5, R55, 0xf, RZ ;  /* 0x0000000f37057824 */ /* 0x000fe200078e02ff */
[----:B------:R-:W-:Y:S01]  /*2f00*/  MOV R15, 0xff800000 ;  /* 0xff800000000f7802 */ /* 0x000fe20000000f00 */
[----:B0-----:R-:W-:Y:S01]  /*2f10*/  IMAD.WIDE R56, R4, 0x2, R16 ;  /* 0x0000000204387825 */ /* 0x001fe200078e0210 */
[----:B------:R0:W-:Y:S01]  /*2f20*/  STL.64 [R1+0x1d8], R2 ;  /* 0x0001d80201007387 */ /* 0x0001e20000100a00 */
[----:B------:R-:W-:-:S02]  /*2f30*/  LEA.HI.X.SX32 R159, R0, R37, 0x1, P4 ;  /* 0x00000025009f7211 */ /* 0x000fc400020f0eff */
[C---:B------:R-:W-:Y:S01]  /*2f40*/  IMAD R37, R55.reuse, 0x11, RZ ;  /* 0x0000001137257824 */ /* 0x040fe200078e02ff */
[----:B------:R2:W-:Y:S01]  /*2f50*/  STL.64 [R1+0x1d0], R56 ;  /* 0x0001d03801007387 */ /* 0x0005e20000100a00 */
[----:B------:R-:W-:Y:S01]  /*2f60*/  IMAD R39, R55, 0x13, RZ ;  /* 0x0000001337277824 */ /* 0x000fe200078e02ff */
[----:B------:R-:W-:Y:S01]  /*2f70*/  MOV R13, 0xff800000 ;  /* 0xff800000000d7802 */ /* 0x000fe20000000f00 */
[----:B-1----:R-:W-:Y:S01]  /*2f80*/  IMAD.WIDE R58, R4, 0x2, R18 ;  /* 0x00000002043a7825 */ /* 0x002fe200078e0212 */
[----:B------:R-:W-:-:S03]  /*2f90*/  MOV R9, 0x3f800000 ;  /* 0x3f80000000097802 */ /* 0x000fc60000000f00 */
[----:B------:R-:W-:Y:S01]  /*2fa0*/  IMAD R55, R55, 0x1f, RZ ;  /* 0x0000001f37377824 */ /* 0x000fe200078e02ff */
[----:B------:R-:W-:Y:S01]  /*2fb0*/  STL.64 [R1+0x1c8], R58 ;  /* 0x0001c83a01007387 */ /* 0x000fe20000100a00 */
[----:B0-----:R-:W-:-:S04]  /*2fc0*/  IMAD.WIDE R2, R5, 0x2, R16 ;  /* 0x0000000205027825 */ /* 0x001fc800078e0210 */
[----:B--2---:R-:W-:Y:S01]  /*2fd0*/  IMAD.WIDE R56, R5, 0x2, R18 ;  /* 0x0000000205387825 */ /* 0x004fe200078e0212 */
[----:B------:R0:W-:Y:S03]  /*2fe0*/  STL.64 [R1+0x1c0], R2 ;  /* 0x0001c00201007387 */ /* 0x0001e60000100a00 */
[----:B------:R-:W-:Y:S01]  /*2ff0*/  IMAD.WIDE R4, R11, 0x2, R16 ;  /* 0x000000020b047825 */ /* 0x000fe200078e0210 */
[----:B------:R1:W-:Y:S03]  /*3000*/  STL.64 [R1+0x1b8], R56 ;  /* 0x0001b83801007387 */ /* 0x0003e60000100a00 */
[----:B------:R-:W-:Y:S01]  /*3010*/  IMAD.MOV.U32 R0, RZ, RZ, RZ ;  /* 0x000000ffff007224 */ /* 0x000fe200078e00ff */
[----:B------:R2:W-:Y:S01]  /*3020*/  STL.64 [R1+0x1b0], R4 ;  /* 0x0001b00401007387 */ /* 0x0005e20000100a00 */
[----:B------:R-:W-:-:S02]  /*3030*/  IMAD.MOV.U32 R8, RZ, RZ, -0x800000 ;  /* 0xff800000ff087424 */ /* 0x000fc400078e00ff */
[----:B------:R-:W-:Y:S02]  /*3040*/  IMAD.MOV.U32 R7, RZ, RZ, 0x3f800000 ;  /* 0x3f800000ff077424 */ /* 0x000fe400078e00ff */
[----:B0-----:R-:W-:-:S04]  /*3050*/  IMAD.WIDE R2, R11, 0x2, R18 ;  /* 0x000000020b027825 */ /* 0x001fc800078e0212 */
[C---:B-1----:R-:W-:Y:S01]  /*3060*/  IMAD.WIDE R56, R37.reuse, 0x2, R16 ;  /* 0x0000000225387825 */ /* 0x042fe200078e0210 */
[----:B------:R0:W-:Y:S03]  /*3070*/  STL.64 [R1+0x1a8], R2 ;  /* 0x0001a80201007387 */ /* 0x0001e60000100a00 */
[----:B--2---:R-:W-:Y:S01]  /*3080*/  IMAD.WIDE R4, R37, 0x2, R18 ;  /* 0x0000000225047825 */ /* 0x004fe200078e0212 */
[----:B------:R1:W-:Y:S04]  /*3090*/  STL.64 [R1+0x1a0], R56 ;  /* 0x0001a03801007387 */ /* 0x0003e80000100a00 */
[----:B------:R2:W-:Y:S01]  /*30a0*/  STL.64 [R1+0x198], R4 ;  /* 0x0001980401007387 */ /* 0x0005e20000100a00 */
[----:B0-----:R-:W-:-:S04]  /*30b0*/  IMAD.WIDE R2, R38, 0x2, R16 ;  /* 0x0000000226027825 */ /* 0x001fc800078e0210 */
[----:B-1----:R-:W-:Y:S01]  /*30c0*/  IMAD.WIDE R56, R38, 0x2, R18 ;  /* 0x0000000226387825 */ /* 0x002fe200078e0212 */
[----:B------:R0:W-:Y:S03]  /*30d0*/  STL.64 [R1+0x190], R2 ;  /* 0x0001900201007387 */ /* 0x0001e60000100a00 */
[C---:B--2---:R-:W-:Y:S01]  /*30e0*/  IMAD.WIDE R4, R39.reuse, 0x2, R16 ;  /* 0x0000000227047825 */ /* 0x044fe200078e0210 */
[----:B------:R-:W-:Y:S04]  /*30f0*/  STL.64 [R1+0x188], R56 ;  /* 0x0001883801007387 */ /* 0x000fe80000100a00 */
[----:B------:R1:W-:Y:S01]  /*3100*/  STL.64 [R1+0x180], R4 ;  /* 0x0001800401007387 */ /* 0x0003e20000100a00 */
[----:B0-----:R-:W-:-:S04]  /*3110*/  IMAD.WIDE R2, R39, 0x2, R18 ;  /* 0x0000000227027825 */ /* 0x001fc800078e0212 */
[C---:B------:R-:W-:Y:S01]  /*3120*/  IMAD.WIDE R38, R41.reuse, 0x2, R16 ;  /* 0x0000000229267825 */ /* 0x040fe200078e0210 */
[----:B------:R0:W-:Y:S03]  /*3130*/  STL.64 [R1+0x178], R2 ;  /* 0x0001780201007387 */ /* 0x0001e60000100a00 */
[----:B-1----:R-:W-:Y:S01]  /*3140*/  IMAD.WIDE R4, R41, 0x2, R18 ;  /* 0x0000000229047825 */ /* 0x002fe200078e0212 */
[----:B------:R1:W-:Y:S04]  /*3150*/  STL.64 [R1+0x170], R38 ;  /* 0x0001702601007387 */ /* 0x0003e80000100a00 */
[----:B------:R2:W-:Y:S01]  /*3160*/  STL.64 [R1+0x168], R4 ;  /* 0x0001680401007387 */ /* 0x0005e20000100a00 */
[----:B0-----:R-:W-:-:S04]  /*3170*/  IMAD.WIDE R2, R42, 0x2, R16 ;  /* 0x000000022a027825 */ /* 0x001fc800078e0210 */
[----:B-1----:R-:W-:Y:S01]  /*3180*/  IMAD.WIDE R38, R42, 0x2, R18 ;  /* 0x000000022a267825 */ /* 0x002fe200078e0212 */
[----:B------:R0:W-:Y:S03]  /*3190*/  STL.64 [R1+0x160], R2 ;  /* 0x0001600201007387 */ /* 0x0001e60000100a00 */
[C---:B--2---:R-:W-:Y:S01]  /*31a0*/  IMAD.WIDE R4, R43.reuse, 0x2, R16 ;  /* 0x000000022b047825 */ /* 0x044fe200078e0210 */
[----:B------:R1:W-:Y:S04]  /*31b0*/  STL.64 [R1+0x158], R38 ;  /* 0x0001582601007387 */ /* 0x0003e80000100a00 */
[----:B------:R2:W-:Y:S01]  /*31c0*/  STL.64 [R1+0x150], R4 ;  /* 0x0001500401007387 */ /* 0x0005e20000100a00 */
        /* <DEDUP_REMOVED lines=36> */
[----:B0-----:R-:W-:-:S05]  /*3410*/  IMAD.WIDE R2, R55, 0x2, R18 ;  /* 0x0000000237027825 */ /* 0x001fca00078e0212 */
[----:B------:R1:W-:Y:S02]  /*3420*/  STL.64 [R1+0xb8], R2 ;  /* 0x0000b80201007387 */ /* 0x0003e40000100a00 */
.L_x_1:
[----:B------:R-:W2:Y:S04]  /*3430*/  LDL.64 R52, [R1+0x270] ;  /* 0x0002700001347983 */ /* 0x000ea80000100a00 */
[----:B------:R-:W3:Y:S04]  /*3440*/  LDL.64 R44, [R1+0x268] ;  /* 0x00026800012c7983 */ /* 0x000ee80000100a00 */
[----:B------:R-:W4:Y:S04]  /*3450*/  LDL.64 R60, [R1+0x250] ;  /* 0x00025000013c7983 */ /* 0x000f280000100a00 */
[----:B-1----:R-:W5:Y:S04]  /*3460*/  LDL.64 R38, [R1+0x280] ;  /* 0x0002800001267983 */ /* 0x002f680000100a00 */
[----:B------:R-:W4:Y:S04]  /*3470*/  LDL.64 R46, [R1+0x278] ;  /* 0x00027800012e7983 */ /* 0x000f280000100a00 */
[----:B------:R-:W4:Y:S04]  /*3480*/  LDL.64 R64, [R1+0x240] ;  /* 0x0002400001407983 */ /* 0x000f280000100a00 */
[----:B------:R-:W4:Y:S04]  /*3490*/  LDL.64 R4, [R1+0x288] ;  /* 0x0002880001047983 */ /* 0x000f280000100a00 */
[----:B------:R-:W4:Y:S01]  /*34a0*/  LDL.64 R42, [R1+0x260] ;  /* 0x00026000012a7983 */ /* 0x000f220000100a00 */
[C---:B------:R-:W-:Y:S01]  /*34b0*/  IMAD.WIDE R2, R10.reuse, 0x2, R16 ;  /* 0x000000020a027825 */ /* 0x040fe200078e0210 */
[----:B------:R-:W0:Y:S02]  /*34c0*/  LDC R167, c[0x0][0x254] ;  /* 0x00009500ffa77b82 */ /* 0x000e240000000800 */
[----:B------:R-:W4:Y:S01]  /*34d0*/  LDL.64 R66, [R1+0x258] ;  /* 0x0002580001427983 */ /* 0x000f220000100a00 */
[----:B------:R-:W-:-:S03]  /*34e0*/  IMAD.WIDE R40, R10, 0x2, R18 ;  /* 0x000000020a287825 */ /* 0x000fc600078e0212 */
[----:B------:R-:W4:Y:S04]  /*34f0*/  LDL.64 R50, [R1+0x248] ;  /* 0x0002480001327983 */ /* 0x000f280000100a00 */
[----:B------:R-:W4:Y:S04]  /*3500*/  LDL.64 R58, [R1+0x238] ;  /* 0x00023800013a7983 */ /* 0x000f280000100a00 */
[----:B------:R-:W4:Y:S04]  /*3510*/  LDG.E.U16 R2, desc[UR10][R2.64] ;  /* 0x0000000a02027981 */ /* 0x000f28000c1e1500 */
[----:B------:R-:W4:Y:S04]  /*3520*/  LDL.64 R62, [R1+0x220] ;  /* 0x00022000013e7983 */ /* 0x000f280000100a00 */
[----:B------:R-:W4:Y:S04]  /*3530*/  LDL.64 R54, [R1+0x218] ;  /* 0x0002180001367983 */ /* 0x000f280000100a00 */
[----:B------:R2:W4:Y:S04]  /*3540*/  LDG.E.U16 R3, desc[UR10][R40.64] ;  /* 0x0000000a28037981 */ /* 0x000528000c1e1500 */
[----:B------:R-:W4:Y:S04]  /*3550*/  LDL.64 R74, [R1+0x208] ;  /* 0x00020800014a7983 */ /* 0x000f280000100a00 */
        /* <DEDUP_REMOVED lines=21> */
[----:B------:R-:W4:Y:S01]  /*36b0*/  LDL.64 R210, [R1+0xc0] ;  /* 0x0000c00001d27983 */ /* 0x000f220000100a00 */
[----:B--2---:R-:W-:-:S03]  /*36c0*/  IMAD.WIDE R40, R10, 0x2, R52 ;  /* 0x000000020a287825 */ /* 0x004fc600078e0234 */
[----:B------:R-:W2:Y:S01]  /*36d0*/  LDL.64 R52, [R1+0x210] ;  /* 0x0002100001347983 */ /* 0x000ea20000100a00 */
[----:B---3--:R-:W-:-:S03]  /*36e0*/  IMAD.WIDE R44, R10, 0x2, R44 ;  /* 0x000000020a2c7825 */ /* 0x008fc600078e022c */
[----:B------:R-:W3:Y:S04]  /*36f0*/  LDG.E.U16 R40, desc[UR10][R40.64] ;  /* 0x0000000a28287981 */ /* 0x000ee8000c1e1500 */
[----:B------:R1:W3:Y:S01]  /*3700*/  LDG.E.U16 R41, desc[UR10][R44.64] ;  /* 0x0000000a2c297981 */ /* 0x0002e2000c1e1500 */
[----:B-----5:R-:W-:-:S04]  /*3710*/  IMAD.WIDE R38, R10, 0x2, R38 ;  /* 0x000000020a267825 */ /* 0x020fc800078e0226 */
[C---:B----4-:R-:W-:Y:S02]  /*3720*/  IMAD.WIDE R46, R10.reuse, 0x2, R46 ;  /* 0x000000020a2e7825 */ /* 0x050fe400078e022e */
[----:B------:R-:W4:Y:S02]  /*3730*/  LDG.E.U16 R38, desc[UR10][R38.64] ;  /* 0x0000000a26267981 */ /* 0x000f24000c1e1500 */
[C---:B-1----:R-:W-:Y:S02]  /*3740*/  IMAD.WIDE R44, R10.reuse, 0x2, R60 ;  /* 0x000000020a2c7825 */ /* 0x042fe400078e023c */
[----:B------:R-:W5:Y:S02]  /*3750*/  LDL.64 R60, [R1+0x1f8] ;  /* 0x0001f800013c7983 */ /* 0x000f640000100a00 */
[C---:B------:R-:W-:Y:S02]  /*3760*/  IMAD.WIDE R4, R10.reuse, 0x2, R4 ;  /* 0x000000020a047825 */ /* 0x040fe400078e0204 */
[----:B------:R-:W3:Y:S04]  /*3770*/  LDG.E.U16 R44, desc[UR10][R44.64] ;  /* 0x0000000a2c2c7981 */ /* 0x000ee8000c1e1500 */
[----:B------:R1:W3:Y:S01]  /*3780*/  LDG.E.U16 R39, desc[UR10][R46.64] ;  /* 0x0000000a2e277981 */ /* 0x0002e2000c1e1500 */
[----:B------:R-:W-:-:S03]  /*3790*/  IMAD.WIDE R42, R10, 0x2, R42 ;  /* 0x000000020a2a7825 */ /* 0x000fc600078e022a */
[----:B------:R0:W4:Y:S01]  /*37a0*/  LDG.E.U16 R37, desc[UR10][R4.64] ;  /* 0x0000000a04257981 */ /* 0x000122000c1e1500 */
[----:B------:R-:W-:-:S03]  /*37b0*/  IMAD.WIDE R50, R10, 0x2, R50 ;  /* 0x000000020a327825 */ /* 0x000fc600078e0232 */
[----:B------:R-:W3:Y:S01]  /*37c0*/  LDG.E.U16 R42, desc[UR10][R42.64] ;  /* 0x0000000a2a2a7981 */ /* 0x000ee2000c1e1500 */
[----:B-1----:R-:W-:-:S03]  /*37d0*/  IMAD.WIDE R46, R10, 0x2, R64 ;  /* 0x000000020a2e7825 */ /* 0x002fc600078e0240 */
[----:B------:R-:W4:Y:S01]  /*37e0*/  LDL.64 R64, [R1+0x1c8] ;  /* 0x0001c80001407983 */ /* 0x000f220000100a00 */
[----:B0-----:R-:W-:-:S03]  /*37f0*/  IMAD.WIDE R4, R10, 0x2, R66 ;  /* 0x000000020a047825 */ /* 0x001fc600078e0242 */
[----:B------:R-:W3:Y:S04]  /*3800*/  LDL.64 R66, [R1+0x1d8] ;  /* 0x0001d80001427983 */ /* 0x000ee80000100a00 */
[----:B------:R0:W3:Y:S01]  /*3810*/  LDG.E.U16 R43, desc[UR10][R4.64] ;  /* 0x0000000a042b7981 */ /* 0x0000e2000c1e1500 */
[----:B------:R-:W-:-:S03]  /*3820*/  IMAD.WIDE R54, R10, 0x2, R54 ;  /* 0x000000020a367825 */ /* 0x000fc600078e0236 */
[----:B------:R1:W3:Y:S04]  /*3830*/  LDG.E.U16 R45, desc[UR10][R50.64] ;  /* 0x0000000a322d7981 */ /* 0x0002e8000c1e1500 */
[----:B------:R-:W3:Y:S01]  /*3840*/  LDG.E.U16 R46, desc[UR10][R46.64] ;  /* 0x0000000a2e2e7981 */ /* 0x000ee2000c1e1500 */
[----:B0-----:R-:W-:-:S03]  /*3850*/  IMAD.WIDE R4, R10, 0x2, R58 ;  /* 0x000000020a047825 */ /* 0x001fc600078e023a */
[----:B------:R-:W3:Y:S01]  /*3860*/  LDL.64 R58, [R1+0x1e0] ;  /* 0x0001e000013a7983 */ /* 0x000ee20000100a00 */
[----:B-1----:R-:W-:-:S03]  /*3870*/  IMAD.WIDE R50, R10, 0x2, R62 ;  /* 0x000000020a327825 */ /* 0x002fc600078e023e */
[----:B------:R-:W3:Y:S04]  /*3880*/  LDL.64 R62, [R1+0x1c0] ;  /* 0x0001c000013e7983 */ /* 0x000ee80000100a00 */
[----:B------:R0:W3:Y:S04]  /*3890*/  LDG.E.U16 R47, desc[UR10][R4.64] ;  /* 0x0000000a042f7981 */ /* 0x0000e8000c1e1500 */
[----:B------:R-:W3:Y:S01]  /*38a0*/  LDG.E.U16 R50, desc[UR10][R50.64] ;  /* 0x0000000a32327981 */ /* 0x000ee2000c1e1500 */
[----:B0-----:R-:W-:-:S03]  /*38b0*/  IMAD.WIDE R4, R10, 0x2, R74 ;  /* 0x000000020a047825 */ /* 0x001fc600078e024a */
[----:B------:R-:W3:Y:S04]  /*38c0*/  LDL.64 R74, [R1+0x1a8] ;  /* 0x0001a800014a7983 */ /* 0x000ee80000100a00 */
[----:B------:R0:W3:Y:S01]  /*38d0*/  LDG.E.U16 R51, desc[UR10][R54.64] ;  /* 0x0000000a36337981 */ /* 0x0000e2000c1e1500 */
[----:B------:R-:W-:-:S04]  /*38e0*/  IMAD.WIDE R48, R10, 0x2, R48 ;  /* 0x000000020a307825 */ /* 0x000fc800078e0230 */
[C---:B------:R-:W-:Y:S02]  /*38f0*/  IMAD.WIDE R56, R10.reuse, 0x2, R56 ;  /* 0x000000020a387825 */ /* 0x040fe400078e0238 */
[----:B------:R-:W3:Y:S02]  /*3900*/  LDG.E.U16 R48, desc[UR10][R48.64] ;  /* 0x0000000a30307981 */ /* 0x000ee4000c1e1500 */
[C---:B0-----:R-:W-:Y:S02]  /*3910*/  IMAD.WIDE R54, R10.reuse, 0x2, R140 ;  /* 0x000000020a367825 */ /* 0x041fe400078e028c */
[----:B------:R-:W3:Y:S04]  /*3920*/  LDL.64 R140, [R1+0x198] ;  /* 0x00019800018c7983 */ /* 0x000ee80000100a00 */
[----:B------:R-:W3:Y:S04]  /*3930*/  LDG.E.U16 R54, desc[UR10][R54.64] ;  /* 0x0000000a36367981 */ /* 0x000ee8000c1e1500 */
[----:B------:R0:W3:Y:S02]  /*3940*/  LDG.E.U16 R49, desc[UR10][R56.64] ;  /* 0x0000000a38317981 */ /* 0x0000e4000c1e1500 */
[----:B0-----:R-:W-:-:S02]  /*3950*/  IMAD.WIDE R56, R10, 0x2, R136 ;  /* 0x000000020a387825 */ /* 0x001fc400078e0288 */
[----:B------:R-:W3:Y:S04]  /*3960*/  LDL.64 R136, [R1+0x188] ;  /* 0x0001880001887983 */ /* 0x000ee80000100a00 */
[----:B------:R-:W3:Y:S01]  /*3970*/  LDG.E.U16 R56, desc[UR10][R56.64] ;  /* 0x0000000a38387981 */ /* 0x000ee2000c1e1500 */
[----:B--2---:R-:W-:-:S06]  /*3980*/  IMAD.WIDE R52, R10, 0x2, R52 ;  /* 0x000000020a347825 */ /* 0x004fcc00078e0234 */
[----:B------:R-:W2:Y:S04]  /*3990*/  LDG.E.U16 R52, desc[UR10][R52.64] ;  /* 0x0000000a34347981 */ /* 0x000ea8000c1e1500 */
[----:B------:R0:W2:Y:S01]  /*39a0*/  LDG.E.U16 R53, desc[UR10][R4.64] ;  /* 0x0000000a04357981 */ /* 0x0000a2000c1e1500 */
[----:B-----5:R-:W-:-:S05]  /*39b0*/  IMAD.WIDE R60, R10, 0x2, R60 ;  /* 0x000000020a3c7825 */ /* 0x020fca00078e023c */
[----:B------:R1:W5:Y:S01]  /*39c0*/  LDG.E.U16 R55, desc[UR10][R60.64] ;  /* 0x0000000a3c377981 */ /* 0x000362000c1e1500 */
[----:B0-----:R-:W-:-:S03]  /*39d0*/  IMAD.WIDE R4, R10, 0x2, R72 ;  /* 0x000000020a047825 */ /* 0x001fc600078e0248 */
[----:B------:R-:W2:Y:S04]  /*39e0*/  LDL.64 R72, [R1+0x190] ;  /* 0x0001900001487983 */ /* 0x000ea80000100a00 */
[----:B------:R-:W5:Y:S01]  /*39f0*/  LDG.E.U16 R57, desc[UR10][R4.64] ;  /* 0x0000000a04397981 */ /* 0x000f62000c1e1500 */
[----:B-1----:R-:W-:-:S03]  /*3a00*/  IMAD.WIDE R60, R10, 0x2, R160 ;  /* 0x000000020a3c7825 */ /* 0x002fc600078e02a0 */
[----:B------:R-:W5:Y:S01]  /*3a10*/  LDL.64 R160, [R1+0x170] ;  /* 0x0001700001a07983 */ /* 0x000f620000100a00 */
[----:B----4-:R-:W-:-:S03]  /*3a20*/  IMAD.WIDE R64, R10, 0x2, R64 ;  /* 0x000000020a407825 */ /* 0x010fc600078e0240 */
[----:B------:R-:W4:Y:S04]  /*3a30*/  LDG.E.U16 R60, desc[UR10][R60.64] ;  /* 0x0000000a3c3c7981 */ /* 0x000f28000c1e1500 */
[----:B------:R0:W4:Y:S02]  /*3a40*/  LDG.E.U16 R61, desc[UR10][R64.64] ;  /* 0x0000000a403d7981 */ /* 0x000124000c1e1500 */
[C---:B0-----:R-:W-:Y:S02]  /*3a50*/  IMAD.WIDE R64, R10.reuse, 0x2, R162 ;  /* 0x000000020a407825 */ /* 0x041fe400078e02a2 */
[----:B------:R-:W4:Y:S02]  /*3a60*/  LDL.64 R162, [R1+0x150] ;  /* 0x0001500001a27983 */ /* 0x000f240000100a00 */
[----:B---3--:R-:W-:-:S02]  /*3a70*/  IMAD.WIDE R58, R10, 0x2, R58 ;  /* 0x000000020a3a7825 */ /* 0x008fc400078e023a */
[----:B------:R-:W3:Y:S02]  /*3a80*/  LDG.E.U16 R64, desc[UR10][R64.64] ;  /* 0x0000000a40407981 */ /* 0x000ee4000c1e1500 */
[C---:B------:R-:W-:Y:S02]  /*3a90*/  IMAD.WIDE R66, R10.reuse, 0x2, R66 ;  /* 0x000000020a427825 */ /* 0x040fe400078e0242 */
[----:B------:R-:W3:Y:S02]  /*3aa0*/  LDG.E.U16 R58, desc[UR10][R58.64] ;  /* 0x0000000a3a3a7981 */ /* 0x000ee4000c1e1500 */
[----:B------:R-:W-:-:S04]  /*3ab0*/  IMAD.WIDE R62, R10, 0x2, R62 ;  /* 0x000000020a3e7825 */ /* 0x000fc800078e023e */
[C---:B------:R-:W-:Y:S02]  /*3ac0*/  IMAD.WIDE R4, R10.reuse, 0x2, R164 ;  /* 0x000000020a047825 */ /* 0x040fe400078e02a4 */
[----:B------:R-:W3:Y:S02]  /*3ad0*/  LDG.E.U16 R62, desc[UR10][R62.64] ;  /* 0x0000000a3e3e7981 */ /* 0x000ee4000c1e1500 */
[C---:B------:R-:W-:Y:S02]  /*3ae0*/  IMAD.WIDE R74, R10.reuse, 0x2, R74 ;  /* 0x000000020a4a7825 */ /* 0x040fe400078e024a */
[----:B------:R0:W3:Y:S04]  /*3af0*/  LDG.E.U16 R59, desc[UR10][R66.64] ;  /* 0x0000000a423b7981 */ /* 0x0000e8000c1e1500 */
[----:B------:R-:W3:Y:S04]  /*3b00*/  LDL.64 R164, [R1+0x158] ;  /* 0x0001580001a47983 */ /* 0x000ee80000100a00 */
[----:B------:R1:W3:Y:S01]  /*3b10*/  LDG.E.U16 R63, desc[UR10][R4.64] ;  /* 0x0000000a043f7981 */ /* 0x0002e2000c1e1500 */
[----:B0-----:R-:W-:-:S03]  /*3b20*/  IMAD.WIDE R66, R10, 0x2, R138 ;  /* 0x000000020a427825 */ /* 0x001fc600078e028a */
[----:B------:R-:W3:Y:S04]  /*3b30*/  LDL.64 R138, [R1+0x148] ;  /* 0x00014800018a7983 */ /* 0x000ee80000100a00 */
[----:B------:R0:W3:Y:S01]  /*3b40*/  LDG.E.U16 R65, desc[UR10][R74.64] ;  /* 0x0000000a4a417981 */ /* 0x0000e2000c1e1500 */
[----:B-1----:R-:W-:-:S03]  /*3b50*/  IMAD.WIDE R4, R10, 0x2, R140 ;  /* 0x000000020a047825 */ /* 0x002fc600078e028c */
[----:B------:R-:W3:Y:S04]  /*3b60*/  LDG.E.U16 R66, desc[UR10][R66.64] ;  /* 0x0000000a42427981 */ /* 0x000ee8000c1e1500 */
[----:B------:R-:W3:Y:S01]  /*3b70*/  LDL.64 R140, [R1+0x140] ;  /* 0x00014000018c7983 */ /* 0x000ee20000100a00 */
[----:B0-----:R-:W-:-:S03]  /*3b80*/  IMAD.WIDE R74, R10, 0x2, R180 ;  /* 0x000000020a4a7825 */ /* 0x001fc600078e02b4 */
[----:B------:R-:W3:Y:S04]  /*3b90*/  LDL.64 R180, [R1+0x130] ;  /* 0x0001300001b47983 */ /* 0x000ee80000100a00 */
[----:B------:R0:W3:Y:S01]  /*3ba0*/  LDG.E.U16 R67, desc[UR10][R4.64] ;  /* 0x0000000a04437981 */ /* 0x0000e2000c1e1500 */
[----:B------:R-:W-:-:S04]  /*3bb0*/  IMAD.WIDE R136, R10, 0x2, R136 ;  /* 0x000000020a887825 */ /* 0x000fc800078e0288 */
[C---:B0-----:R-:W-:Y:S02]  /*3bc0*/  IMAD.WIDE R4, R10.reuse, 0x2, R168 ;  /* 0x000000020a047825 */ /* 0x041fe400078e02a8 */
[----:B------:R-:W3:Y:S02]  /*3bd0*/  LDL.64 R168, [R1+0x128] ;  /* 0x0001280001a87983 */ /* 0x000ee40000100a00 */
[----:B--2---:R-:W-:-:S06]  /*3be0*/  IMAD.WIDE R72, R10, 0x2, R72 ;  /* 0x000000020a487825 */ /* 0x004fcc00078e0248 */
[----:B------:R-:W2:Y:S01]  /*3bf0*/  LDG.E.U16 R72, desc[UR10][R72.64] ;  /* 0x0000000a48487981 */ /* 0x000ea2000c1e1500 */
[----:B-----5:R-:W-:-:S06]  /*3c00*/  IMAD.WIDE R160, R10, 0x2, R160 ;  /* 0x000000020aa07825 */ /* 0x020fcc00078e02a0 */
[----:B------:R-:W5:Y:S04]  /*3c10*/  LDG.E.U16 R160, desc[UR10][R160.64] ;  /* 0x0000000aa0a07981 */ /* 0x000f68000c1e1500 */
[----:B------:R-:W5:Y:S04]  /*3c20*/  LDG.E.U16 R73, desc[UR10][R136.64] ;  /* 0x0000000a88497981 */ /* 0x000f68000c1e1500 */
[----:B------:R0:W5:Y:S02]  /*3c30*/  LDG.E.U16 R161, desc[UR10][R4.64] ;  /* 0x0000000a04a17981 */ /* 0x000164000c1e1500 */
[----:B0-----:R-:W-:-:S02]  /*3c40*/  IMAD.WIDE R4, R10, 0x2, R178 ;  /* 0x000000020a047825 */ /* 0x001fc400078e02b2 */
[----:B------:R-:W2:Y:S02]  /*3c50*/  LDL.64 R178, [R1+0x118] ;  /* 0x0001180001b27983 */ /* 0x000ea40000100a00 */
[C---:B----4-:R-:W-:Y:S02]  /*3c60*/  IMAD.WIDE R136, R10.reuse, 0x2, R162 ;  /* 0x000000020a887825 */ /* 0x050fe400078e02a2 */
[----:B------:R0:W4:Y:S02]  /*3c70*/  LDG.E.U16 R162, desc[UR10][R4.64] ;  /* 0x0000000a04a27981 */ /* 0x000124000c1e1500 */
[C---:B0-----:R-:W-:Y:S02]  /*3c80*/  IMAD.WIDE R4, R10.reuse, 0x2, R200 ;  /* 0x000000020a047825 */ /* 0x041fe400078e02c8 */
[----:B------:R-:W5:Y:S02]  /*3c90*/  LDL.64 R200, [R1+0x108] ;  /* 0x0001080001c87983 */ /* 0x000f640000100a00 */
[----:B------:R-:W-:-:S06]  /*3ca0*/  IMAD.WIDE R142, R10, 0x2, R142 ;  /* 0x000000020a8e7825 */ /* 0x000fcc00078e028e */
[----:B------:R-:W4:Y:S01]  /*3cb0*/  LDG.E.U16 R142, desc[UR10][R142.64] ;  /* 0x0000000a8e8e7981 */ /* 0x000f22000c1e1500 */
[----:B---3--:R-:W-:-:S03]  /*3cc0*/  IMAD.WIDE R138, R10, 0x2, R138 ;  /* 0x000000020a8a7825 */ /* 0x008fc600078e028a */
[----:B------:R0:W3:Y:S02]  /*3cd0*/  LDG.E.U16 R143, desc[UR10][R74.64] ;  /* 0x0000000a4a8f7981 */ /* 0x0000e4000c1e1500 */
[C---:B0-----:R-:W-:Y:S02]  /*3ce0*/  IMAD.WIDE R74, R10.reuse, 0x2, R164 ;  /* 0x000000020a4a7825 */ /* 0x041fe400078e02a4 */
[----:B------:R0:W3:Y:S02]  /*3cf0*/  LDG.E.U16 R165, desc[UR10][R138.64] ;  /* 0x0000000a8aa57981 */ /* 0x0000e4000c1e1500 */
[C---:B------:R-:W-:Y:S02]  /*3d00*/  IMAD.WIDE R140, R10.reuse, 0x2, R140 ;  /* 0x000000020a8c7825 */ /* 0x040fe400078e028c */
[----:B------:R1:W3:Y:S04]  /*3d10*/  LDG.E.U16 R163, desc[UR10][R74.64] ;  /* 0x0000000a4aa37981 */ /* 0x0002e8000c1e1500 */
[----:B------:R1:W3:Y:S01]  /*3d20*/  LDG.E.U16 R164, desc[UR10][R136.64] ;  /* 0x0000000a88a47981 */ /* 0x0002e2000c1e1500 */
[----:B0-----:R-:W-:-:S03]  /*3d30*/  IMAD.WIDE R138, R10, 0x2, R180 ;  /* 0x000000020a8a7825 */ /* 0x001fc600078e02b4 */
[----:B------:R-:W4:Y:S01]  /*3d40*/  LDL.64 R180, [R1+0x100] ;  /* 0x0001000001b47983 */ /* 0x000f220000100a00 */
[----:B-1----:R-:W-:Y:S01]  /*3d50*/  IMAD.WIDE R74, R10, 0x2, R168 ;  /* 0x000000020a4a7825 */ /* 0x002fe200078e02a8 */
[C---:B------:R-:W-:Y:S02]  /*3d60*/  SHF.L.U32 R169, R167.reuse, 0x1, RZ ;  /* 0x00000001a7a97819 */ /* 0x040fe400000006ff */
[----:B------:R0:W3:Y:S01]  /*3d70*/  LDG.E.U16 R166, desc[UR10][R140.64] ;  /* 0x0000000a8ca67981 */ /* 0x0000e2000c1e1500 */
[----:B------:R-:W-:-:S03]  /*3d80*/  IMAD.WIDE R136, R167, 0x2, R16 ;  /* 0x00000002a7887825 */ /* 0x000fc600078e0210 */
[----:B------:R-:W3:Y:S01]  /*3d90*/  LDG.E.U16 R168, desc[UR10][R138.64] ;  /* 0x0000000a8aa87981 */ /* 0x000ee2000c1e1500 */
[----:B0-----:R-:W-:-:S03]  /*3da0*/  IMAD.WIDE R140, R167, 0x2, R18 ;  /* 0x00000002a78c7825 */ /* 0x001fc600078e0212 */
[----:B------:R0:W3:Y:S02]  /*3db0*/  LDG.E.U16 R167, desc[UR10][R4.64] ;  /* 0x0000000a04a77981 */ /* 0x0000e4000c1e1500 */
[----:B0-----:R-:W-:Y:S02]  /*3dc0*/  IMAD.WIDE R4, R169, 0x2, R16 ;  /* 0x00000002a9047825 */ /* 0x001fe400078e0210 */
[----:B------:R0:W3:Y:S02]  /*3dd0*/  LDG.E.U16 R169, desc[UR10][R74.64] ;  /* 0x0000000a4aa97981 */ /* 0x0000e4000c1e1500 */
[----:B0-----:R-:W-:-:S04]  /*3de0*/  IMAD.WIDE R74, R10, 0x2, R136 ;  /* 0x000000020a4a7825 */ /* 0x001fc800078e0288 */
[----:B------:R-:W-:-:S04]  /*3df0*/  IMAD.WIDE R4, R10, 0x2, R4 ;  /* 0x000000020a047825 */ /* 0x000fc800078e0204 */
[C---:B------:R-:W-:Y:S02]  /*3e00*/  IMAD.WIDE R136, R10.reuse, 0x2, R206 ;  /* 0x000000020a887825 */ /* 0x040fe400078e02ce */
[----:B------:R-:W3:Y:S02]  /*3e10*/  LDL.64 R206, [R1+0xb8] ;  /* 0x0000b80001ce7983 */ /* 0x000ee40000100a00 */
[C---:B--2---:R-:W-:Y:S02]  /*3e20*/  IMAD.WIDE R138, R10.reuse, 0x2, R178 ;  /* 0x000000020a8a7825 */ /* 0x044fe400078e02b2 */
[----:B------:R5:W2:Y:S04]  /*3e30*/  LDG.E.U16 R178, desc[UR10][R74.64] ;  /* 0x0000000a4ab27981 */ /* 0x000aa8000c1e1500 */
[----:B------:R-:W2:Y:S01]  /*3e40*/  LDG.E.U16 R138, desc[UR10][R138.64] ;  /* 0x0000000a8a8a7981 */ /* 0x000ea2000c1e1500 */
[----:B-----5:R-:W-:-:S03]  /*3e50*/  IMAD.WIDE R74, R10, 0x2, R200 ;  /* 0x000000020a4a7825 */ /* 0x020fc600078e02c8 */
[----:B------:R0:W5:Y:S04]  /*3e60*/  LDG.E.U16 R139, desc[UR10][R4.64] ;  /* 0x0000000a048b7981 */ /* 0x000168000c1e1500 */
[----:B------:R-:W3:Y:S01]  /*3e70*/  LDL.64 R200, [R1+0xd8] ;  /* 0x0000d80001c87983 */ /* 0x000ee20000100a00 */
[----:B0-----:R-:W-:-:S03]  /*3e80*/  IMAD.WIDE R4, R10, 0x2, R204 ;  /* 0x000000020a047825 */ /* 0x001fc600078e02cc */
[----:B------:R-:W2:Y:S01]  /*3e90*/  LDL.64 R204, [R1+0xc8] ;  /* 0x0000c80001cc7983 */ /* 0x000ea20000100a00 */
[----:B------:R-:W-:-:S03]  /*3ea0*/  IMAD.WIDE R140, R10, 0x2, R140 ;  /* 0x000000020a8c7825 */ /* 0x000fc600078e028c */
[----:B------:R0:W5:Y:S04]  /*3eb0*/  LDG.E.U16 R179, desc[UR10][R4.64] ;  /* 0x0000000a04b37981 */ /* 0x000168000c1e1500 */
[----:B------:R-:W5:Y:S01]  /*3ec0*/  LDG.E.U16 R140, desc[UR10][R140.64] ;  /* 0x0000000a8c8c7981 */ /* 0x000f62000c1e1500 */
[----:B0-----:R-:W-:-:S03]  /*3ed0*/  IMAD.WIDE R4, R10, 0x2, R240 ;  /* 0x000000020a047825 */ /* 0x001fc600078e02f0 */
[----:B------:R-:W5:Y:S04]  /*3ee0*/  LDL.64 R240, [R1+0x90] ;  /* 0x0000900001f07983 */ /* 0x000f680000100a00 */
[----:B------:R4:W5:Y:S02]  /*3ef0*/  LDG.E.U16 R141, desc[UR10][R136.64] ;  /* 0x0000000a888d7981 */ /* 0x000964000c1e1500 */
[C---:B----4-:R-:W-:Y:S02]  /*3f00*/  IMAD.WIDE R136, R10.reuse, 0x2, R180 ;  /* 0x000000020a887825 */ /* 0x050fe400078e02b4 */
[----:B------:R0:W4:Y:S04]  /*3f10*/  LDG.E.U16 R180, desc[UR10][R74.64] ;  /* 0x0000000a4ab47981 */ /* 0x000128000c1e1500 */
[----:B------:R-:W4:Y:S01]  /*3f20*/  LDG.E.U16 R136, desc[UR10][R136.64] ;  /* 0x0000000a88887981 */ /* 0x000f22000c1e1500 */
[----:B0-----:R-:W-:-:S03]  /*3f30*/  IMAD.WIDE R74, R10, 0x2, R234 ;  /* 0x000000020a4a7825 */ /* 0x001fc600078e02ea */
[----:B------:R-:W4:Y:S04]  /*3f40*/  LDL.64 R234, [R1+0x88] ;  /* 0x0000880001ea7983 */ /* 0x000f280000100a00 */
[----:B------:R0:W4:Y:S04]  /*3f50*/  LDG.E.U16 R137, desc[UR10][R4.64] ;  /* 0x0000000a04897981 */ /* 0x000128000c1e1500 */
[----:B------:R-:W4:Y:S01]  /*3f60*/  LDG.E.U16 R74, desc[UR10][R74.64] ;  /* 0x0000000a4a4a7981 */ /* 0x000f22000c1e1500 */
[----:B0-----:R-:W-:-:S03]  /*3f70*/  IMAD.WIDE R4, R10, 0x2, R222 ;  /* 0x000000020a047825 */ /* 0x001fc600078e02de */
[----:B------:R-:W4:Y:S04]  /*3f80*/  LDL.64 R222, [R1+0x80] ;  /* 0x0000800001de7983 */ /* 0x000f280000100a00 */
[----:B------:R0:W4:Y:S02]  /*3f90*/  LDG.E.U16 R75, desc[UR10][R4.64] ;  /* 0x0000000a044b7981 */ /* 0x000124000c1e1500 */
[C---:B0-----:R-:W-:Y:S02]  /*3fa0*/  IMAD.WIDE R4, R10.reuse, 0x2, R218 ;  /* 0x000000020a047825 */ /* 0x041fe400078e02da */
[----:B------:R-:W4:Y:S04]  /*3fb0*/  LDL.64 R218, [R1+0x78] ;  /* 0x0000780001da7983 */ /* 0x000f280000100a00 */
[----:B------:R3:W4:Y:S02]  /*3fc0*/  LDG.E.U16 R181, desc[UR10][R4.64] ;  /* 0x0000000a04b57981 */ /* 0x000724000c1e1500 */
[----:B---3--:R-:W-:-:S05]  /*3fd0*/  IMAD.WIDE R4, R10, 0x2, R200 ;  /* 0x000000020a047825 */ /* 0x008fca00078e02c8 */
[----:B------:R0:W3:Y:S02]  /*3fe0*/  LDG.E.U16 R200, desc[UR10][R4.64] ;  /* 0x0000000a04c87981 */ /* 0x0000e4000c1e1500 */
[C---:B0-----:R-:W-:Y:S02]  /*3ff0*/  IMAD.WIDE R4, R10.reuse, 0x2, R214 ;  /* 0x000000020a047825 */ /* 0x041fe400078e02d6 */
[----:B------:R-:W3:Y:S04]  /*4000*/  LDL.64 R214, [R1+0x70] ;  /* 0x0000700001d67983 */ /* 0x000ee80000100a00 */
[----:B------:R2:W3:Y:S02]  /*4010*/  LDG.E.U16 R201, desc[UR10][R4.64] ;  /* 0x0000000a04c97981 */ /* 0x0004e4000c1e1500 */
[----:B--2---:R-:W-:-:S05]  /*4020*/  IMAD.WIDE R4, R10, 0x2, R204 ;  /* 0x000000020a047825 */ /* 0x004fca00078e02cc */
[----:B------:R0:W2:Y:S02]  /*4030*/  LDG.E.U16 R204, desc[UR10][R4.64] ;  /* 0x0000000a04cc7981 */ /* 0x0000a4000c1e1500 */
[----:B0-----:R-:W-:-:S05]  /*4040*/  IMAD.WIDE R4, R10, 0x2, R210 ;  /* 0x000000020a047825 */ /* 0x001fca00078e02d2 */
[----:B------:R0:W2:Y:S02]  /*4050*/  LDG.E.U16 R205, desc[UR10][R4.64] ;  /* 0x0000000a04cd7981 */ /* 0x0000a4000c1e1500 */
[----:B0-----:R-:W-:-:S05]  /*4060*/  IMAD.WIDE R4, R10, 0x2, R206 ;  /* 0x000000020a047825 */ /* 0x001fca00078e02ce */
[----:B------:R0:W2:Y:S01]  /*4070*/  LDG.E.U16 R206, desc[UR10][R4.64] ;  /* 0x0000000a04ce7981 */ /* 0x0000a2000c1e1500 */
[----:B------:R-:W0:Y:S02]  /*4080*/  S2R R210, SR_TID.X ;  /* 0x0000000000d27919 */ /* 0x000e240000002100 */
[C---:B0-----:R-:W-:Y:S01]  /*4090*/  IMAD.SHL.U32 R5, R210.reuse, 0x8, RZ ;  /* 0x00000008d2057824 */ /* 0x041fe200078e00ff */
[C---:B------:R-:W-:Y:S02]  /*40a0*/  LOP3.LUT R4, R210.reuse, 0x60, RZ, 0xc0, !PT ;  /* 0x00000060d2047812 */ /* 0x040fe400078ec0ff */
[----:B------:R-:W-:Y:S02]  /*40b0*/  LOP3.LUT R207, R210, 0x7, RZ, 0xc0, !PT ;  /* 0x00000007d2cf7812 */ /* 0x000fe400078ec0ff */
[----:B------:R-:W-:Y:S02]  /*40c0*/  LOP3.LUT R5, R5, 0x30, RZ, 0xc0, !PT ;  /* 0x0000003005057812 */ /* 0x000fe400078ec0ff */
[----:B------:R-:W-:Y:S01]  /*40d0*/  SHF.L.U32 R211, R207, 0x6, RZ ;  /* 0x00000006cfd37819 */ /* 0x000fe200000006ff */
[----:B------:R-:W-:-:S03]  /*40e0*/  IMAD R4, R4, 0x10, R207 ;  /* 0x0000001004047824 */ /* 0x000fc600078e02cf */
[----:B------:R-:W-:Y:S01]  /*40f0*/  LOP3.LUT R5, R211, R5, RZ, 0xfc, !PT ;  /* 0x00000005d3057212 */ /* 0x000fe200078efcff */
[----:B------:R-:W-:Y:S02]  /*4100*/  IMAD.SHL.U32 R4, R4, 0x10, RZ ;  /* 0x0000001004047824 */ /* 0x000fe400078e00ff */
[----:B------:R-:W-:-:S05]  /*4110*/  IMAD.SHL.U32 R211, R210, 0x2, RZ ;  /* 0x00000002d2d37824 */ /* 0x000fca00078e00ff */
[----:B------:R-:W-:-:S04]  /*4120*/  LOP3.LUT R4, R4, 0x30, R211, 0x78, !PT ;  /* 0x0000003004047812 */ /* 0x000fc800078e78d3 */
[----:B------:R-:W-:Y:S02]  /*4130*/  LEA R4, R207, R4, 0xa ;  /* 0x00000004cf047211 */ /* 0x000fe400078e50ff */
[----:B------:R-:W-:-:S05]  /*4140*/  LOP3.LUT R207, R210, 0xff, RZ, 0xc0, !PT ;  /* 0x000000ffd2cf7812 */ /* 0x000fca00078ec0ff */
[----:B------:R-:W-:Y:S01]  /*4150*/  IMAD.SHL.U32 R207, R207, 0x2, RZ ;  /* 0x00000002cfcf7824 */ /* 0x000fe200078e00ff */
[----:B------:R-:W-:Y:S06]  /*4160*/  BAR.SYNC.DEFER_BLOCKING 0x0 ;  /* 0x0000000000007b1d */ /* 0x000fec0000010000 */
[----:B------:R0:W-:Y:S04]  /*4170*/  STS.U16 [R207+UR6+0x8000], R2 ;  /* 0x00800002cf007988 */ /* 0x0001e80008000406 */
[----:B------:R1:W-:Y:S01]  /*4180*/  STS.U16 [R207+UR6+0x8200], R3 ;  /* 0x00820003cf007988 */ /* 0x0003e20008000406 */
[----:B0-----:R-:W-:-:S03]  /*4190*/  LOP3.LUT R2, R207, 0x10, RZ, 0x3c, !PT ;  /* 0x00000010cf027812 */ /* 0x001fc600078e3cff */
[----:B------:R-:W-:Y:S01]  /*41a0*/  STS.U16 [R207+UR6+0xa000], R48 ;  /* 0x00a00030cf007988 */ /* 0x000fe20008000406 */
[----:B-1----:R-:W-:-:S03]  /*41b0*/  LOP3.LUT R3, R207, 0x20, RZ, 0x3c, !PT ;  /* 0x00000020cf037812 */ /* 0x002fc600078e3cff */
[----:B------:R-:W-:Y:S04]  /*41c0*/  STS.U16 [R207+UR6+0xa200], R49 ;  /* 0x00a20031cf007988 */ /* 0x000fe80008000406 */
[----:B------:R-:W-:Y:S04]  /*41d0*/  STS.U16 [R207+UR6+0xc000], R64 ;  /* 0x00c00040cf007988 */ /* 0x000fe80008000406 */
[----:B------:R-:W-:Y:S04]  /*41e0*/  STS.U16 [R207+UR6+0xc200], R65 ;  /* 0x00c20041cf007988 */ /* 0x000fe80008000406 */
[----:B------:R-:W-:Y:S04]  /*41f0*/  STS.U16 [R207+UR6+0xe000], R168 ;  /* 0x00e000a8cf007988 */ /* 0x000fe80008000406 */
[----:B------:R-:W-:Y:S04]  /*4200*/  STS.U16 [R207+UR6+0xe200], R169 ;  /* 0x00e200a9cf007988 */ /* 0x000fe80008000406 */
[----:B------:R-:W-:Y:S04]  /*4210*/  STS.U16 [R2+UR6+0x8400], R178 ;  /* 0x008400b202007988 */ /* 0x000fe80008000406 */
[----:B-----5:R-:W-:Y:S04]  /*4220*/  STS.U16 [R2+UR6+0x8600], R140 ;  /* 0x0086008c02007988 */ /* 0x020fe80008000406 */
[----:B------:R-:W-:Y:S04]  /*4230*/  STS.U16 [R2+UR6+0xa400], R50 ;  /* 0x00a4003202007988 */ /* 0x000fe80008000406 */
[----:B------:R-:W-:Y:S04]  /*4240*/  STS.U16 [R2+UR6+0xa600], R51 ;  /* 0x00a6003302007988 */ /* 0x000fe80008000406 */
[----:B------:R-:W-:Y:S04]  /*4250*/  STS.U16 [R2+UR6+0xc400], R66 ;  /* 0x00c4004202007988 */ /* 0x000fe80008000406 */
[----:B------:R-:W-:Y:S04]  /*4260*/  STS.U16 [R2+UR6+0xc600], R67 ;  /* 0x00c6004302007988 */ /* 0x000fe80008000406 */
[----:B------:R-:W-:Y:S04]  /*4270*/  STS.U16 [R2+UR6+0xe400], R141 ;  /* 0x00e4008d02007988 */ /* 0x000fe80008000406 */
[----:B------:R0:W-:Y:S04]  /*4280*/  STS.U16 [R2+UR6+0xe600], R138 ;  /* 0x00e6008a02007988 */ /* 0x0001e80008000406 */
[----:B------:R1:W-:Y:S04]  /*4290*/  STS.U16 [R3+UR6+0x8800], R139 ;  /* 0x0088008b03007988 */ /* 0x0003e80008000406 */
[----:B------:R-:W-:Y:S01]  /*42a0*/  STS.U16 [R3+UR6+0x8a00], R37 ;  /* 0x008a002503007988 */ /* 0x000fe20008000406 */
[----:B0-----:R-:W-:-:S03]  /*42b0*/  LOP3.LUT R2, R207, 0x30, RZ, 0x3c, !PT ;  /* 0x00000030cf027812 */ /* 0x001fc600078e3cff */
[----:B------:R-:W-:Y:S04]  /*42c0*/  STS.U16 [R3+UR6+0xa800], R52 ;  /* 0x00a8003403007988 */ /* 0x000fe80008000406 */
[----:B------:R-:W-:Y:S04]  /*42d0*/  STS.U16 [R3+UR6+0xaa00], R53 ;  /* 0x00aa003503007988 */ /* 0x000fe80008000406 */
[----:B------:R-:W-:Y:S04]  /*42e0*/  STS.U16 [R3+UR6+0xc800], R72 ;  /* 0x00c8004803007988 */ /* 0x000fe80008000406 */
[----:B------:R-:W-:Y:S04]  /*42f0*/  STS.U16 [R3+UR6+0xca00], R73 ;  /* 0x00ca004903007988 */ /* 0x000fe80008000406 */
[----:B------:R-:W-:Y:S04]  /*4300*/  STS.U16 [R3+UR6+0xe800], R179 ;  /* 0x00e800b303007988 */ /* 0x000fe80008000406 */
[----:B----4-:R0:W-:Y:S04]  /*4310*/  STS.U16 [R3+UR6+0xea00], R180 ;  /* 0x00ea00b403007988 */ /* 0x0101e80008000406 */
[----:B------:R-:W-:Y:S01]  /*4320*/  STS.U16 [R2+UR6+0x8c00], R38 ;  /* 0x008c002602007988 */ /* 0x000fe20008000406 */
[----:B------:R-:W-:-:S02]  /*4330*/  LOP3.LUT R5, R5, 0x10, R211, 0x78, !PT ;  /* 0x0000001005057812 */ /* 0x000fc400078e78d3 */
[----:B------:R-:W-:Y:S01]  /*4340*/  LOP3.LUT R210, R210, 0x10, RZ, 0xc0, !PT ;  /* 0x00000010d2d27812 */ /* 0x000fe200078ec0ff */
[----:B-1----:R-:W4:Y:S01]  /*4350*/  LDL.64 R138, [R1+0xa8] ;  /* 0x0000a800018a7983 */ /* 0x002f220000100a00 */
[----:B0-----:R-:W-:-:S03]  /*4360*/  LOP3.LUT R3, R207, 0x40, RZ, 0x3c, !PT ;  /* 0x00000040cf037812 */ /* 0x001fc600078e3cff */
        /* <DEDUP_REMOVED lines=8> */
[----:B------:R-:W-:Y:S01]  /*43f0*/  STS.U16 [R3+UR6+0x9200], R41 ;  /* 0x0092002903007988 */ /* 0x000fe20008000406 */
[----:B0-----:R-:W-:-:S03]  /*4400*/  LOP3.LUT R2, R207, 0x50, RZ, 0x3c, !PT ;  /* 0x00000050cf027812 */ /* 0x001fc600078e3cff */
[----:B------:R-:W-:Y:S04]  /*4410*/  STS.U16 [R3+UR6+0xb000], R56 ;  /* 0x00b0003803007988 */ /* 0x000fe80008000406 */
[----:B------:R-:W-:Y:S04]  /*4420*/  STS.U16 [R3+UR6+0xb200], R57 ;  /* 0x00b2003903007988 */ /* 0x000fe80008000406 */
[----:B------:R-:W-:Y:S04]  /*4430*/  STS.U16 [R3+UR6+0xd000], R160 ;  /* 0x00d000a003007988 */ /* 0x000fe80008000406 */
[----:B------:R-:W-:Y:S04]  /*4440*/  STS.U16 [R3+UR6+0xd200], R161 ;  /* 0x00d200a103007988 */ /* 0x000fe80008000406 */
[----:B------:R-:W-:Y:S04]  /*4450*/  STS.U16 [R3+UR6+0xf000], R74 ;  /* 0x00f0004a03007988 */ /* 0x000fe80008000406 */
[----:B------:R0:W-:Y:S04]  /*4460*/  STS.U16 [R3+UR6+0xf200], R75 ;  /* 0x00f2004b03007988 */ /* 0x0001e80008000406 */
[----:B------:R-:W-:Y:S01]  /*4470*/  STS.U16 [R2+UR6+0x9400], R42 ;  /* 0x0094002a02007988 */ /* 0x000fe20008000406 */
[----:B------:R-:W-:Y:S01]  /*4480*/  IMAD R5, R210, 0x20, R5 ;  /* 0x00000020d2057824 */ /* 0x000fe200078e0205 */
[----:B------:R-:W1:Y:S01]  /*4490*/  S2R R136, SR_TID.X ;  /* 0x0000000000887919 */ /* 0x000e620000002100 */
[----:B0-----:R-:W-:-:S02]  /*44a0*/  LOP3.LUT R3, R207, 0x60, RZ, 0x3c, !PT ;  /* 0x00000060cf037812 */ /* 0x001fc400078e3cff */
[----:B------:R-:W-:Y:S01]  /*44b0*/  LOP3.LUT R207, R207, 0x70, RZ, 0x3c, !PT ;  /* 0x00000070cfcf7812 */ /* 0x000fe200078e3cff */
[----:B------:R-:W-:Y:S04]  /*44c0*/  STS.U16 [R2+UR6+0x9600], R43 ;  /* 0x0096002b02007988 */ /* 0x000fe80008000406 */
[----:B------:R-:W-:Y:S04]  /*44d0*/  STS.U16 [R2+UR6+0xb400], R58 ;  /* 0x00b4003a02007988 */ /* 0x000fe80008000406 */
[----:B------:R-:W-:Y:S04]  /*44e0*/  STS.U16 [R2+UR6+0xb600], R59 ;  /* 0x00b6003b02007988 */ /* 0x000fe80008000406 */
[----:B------:R-:W-:Y:S04]  /*44f0*/  STS.U16 [R2+UR6+0xd400], R162 ;  /* 0x00d400a202007988 */ /* 0x000fe80008000406 */
[----:B------:R-:W-:Y:S04]  /*4500*/  STS.U16 [R2+UR6+0xd600], R163 ;  /* 0x00d600a302007988 */ /* 0x000fe80008000406 */
[----:B------:R-:W-:Y:S04]  /*4510*/  STS.U16 [R2+UR6+0xf400], R181 ;  /* 0x00f400b502007988 */ /* 0x000fe80008000406 */
[----:B---3--:R0:W-:Y:S04]  /*4520*/  STS.U16 [R2+UR6+0xf600], R200 ;  /* 0x00f600c802007988 */ /* 0x0081e80008000406 */
[----:B------:R-:W-:Y:S04]  /*4530*/  STS.U16 [R3+UR6+0x9800], R44 ;  /* 0x0098002c03007988 */ /* 0x000fe80008000406 */
[----:B------:R-:W-:Y:S04]  /*4540*/  STS.U16 [R3+UR6+0x9a00], R45 ;  /* 0x009a002d03007988 */ /* 0x000fe80008000406 */
[----:B------:R-:W-:Y:S04]  /*4550*/  STS.U16 [R3+UR6+0xb800], R60 ;  /* 0x00b8003c03007988 */ /* 0x000fe80008000406 */
[----:B------:R-:W-:Y:S04]  /*4560*/  STS.U16 [R3+UR6+0xba00], R61 ;  /* 0x00ba003d03007988 */ /* 0x000fe80008000406 */
[----:B------:R-:W-:Y:S04]  /*4570*/  STS.U16 [R3+UR6+0xd800], R164 ;  /* 0x00d800a403007988 */ /* 0x000fe80008000406 */
[----:B------:R-:W-:Y:S04]  /*4580*/  STS.U16 [R3+UR6+0xda00], R165 ;  /* 0x00da00a503007988 */ /* 0x000fe80008000406 */
[----:B------:R-:W-:Y:S04]  /*4590*/  STS.U16 [R3+UR6+0xf800], R201 ;  /* 0x00f800c903007988 */ /* 0x000fe80008000406 */
[----:B--2---:R2:W-:Y:S04]  /*45a0*/  STS.U16 [R3+UR6+0xfa00], R204 ;  /* 0x00fa00cc03007988 */ /* 0x0045e80008000406 */
[----:B------:R-:W-:Y:S04]  /*45b0*/  STS.U16 [R207+UR6+0x9c00], R46 ;  /* 0x009c002ecf007988 */ /* 0x000fe80008000406 */
[----:B------:R-:W-:Y:S04]  /*45c0*/  STS.U16 [R207+UR6+0x9e00], R47 ;  /* 0x009e002fcf007988 */ /* 0x000fe80008000406 */
[----:B------:R-:W-:Y:S04]  /*45d0*/  STS.U16 [R207+UR6+0xbc00], R62 ;  /* 0x00bc003ecf007988 */ /* 0x000fe80008000406 */
[----:B------:R-:W-:Y:S04]  /*45e0*/  STS.U16 [R207+UR6+0xbe00], R63 ;  /* 0x00be003fcf007988 */ /* 0x000fe80008000406 */
[----:B------:R-:W-:Y:S04]  /*45f0*/  STS.U16 [R207+UR6+0xdc00], R166 ;  /* 0x00dc00a6cf007988 */ /* 0x000fe80008000406 */
[----:B------:R-:W-:Y:S04]  /*4600*/  STS.U16 [R207+UR6+0xde00], R167 ;  /* 0x00de00a7cf007988 */ /* 0x000fe80008000406 */
[----:B------:R-:W-:Y:S04]  /*4610*/  STS.U16 [R207+UR6+0xfc00], R205 ;  /* 0x00fc00cdcf007988 */ /* 0x000fe80008000406 */
[----:B------:R3:W-:Y:S01]  /*4620*/  STS.U16 [R207+UR6+0xfe00], R206 ;  /* 0x00fe00cecf007988 */ /* 0x0007e20008000406 */
[----:B------:R-:W-:Y:S01]  /*4630*/  BAR.SYNC.DEFER_BLOCKING 0x0 ;  /* 0x0000000000007b1d */ /* 0x000fe20000010000 */
[----:B0-----:R-:W-:-:S02]  /*4640*/  LOP3.LUT R2, R5, 0x20, RZ, 0x3c, !PT ;  /* 0x0000002005027812 */ /* 0x001fc400078e3cff */
[----:B--2---:R-:W-:-:S03]  /*4650*/  LOP3.LUT R3, R4, 0x40, RZ, 0x3c, !PT ;  /* 0x0000004004037812 */ /* 0x004fc600078e3cff */
[----:B------:R-:W2:Y:S04]  /*4660*/  LDL.64 R142, [R1+0xb0] ;  /* 0x0000b000018e7983 */ /* 0x000ea80000100a00 */
[----:B------:R-:W5:Y:S04]  /*4670*/  LDL.64 R140, [R1+0xa0] ;  /* 0x0000a000018c7983 */ /* 0x000f680000100a00 */
[----:B------:R-:W5:Y:S04]  /*4680*/  LDL.64 R210, [R1+0x98] ;  /* 0x0000980001d27983 */ /* 0x000f680000100a00 */
[----:B---3--:R-:W3:Y:S04]  /*4690*/  LDL.64 R206, [R1+0x60] ;  /* 0x0000600001ce7983 */ /* 0x008ee80000100a00 */
[----:B------:R-:W-:Y:S04]  /*46a0*/  LDSM.16.MT88.4 R40, [R5+UR6] ;  /* 0x000000060528783b */ /* 0x000fe80008004200 */
[----:B------:R-:W0:Y:S04]  /*46b0*/  LDSM.16.M88.4 R72, [R4+UR6+0x8000] ;  /* 0x008000060448783b */ /* 0x000e280008000200 */
[----:B------:R-:W0:Y:S04]  /*46c0*/  LDSM.16.MT88.4 R60, [R2+UR6] ;  /* 0x00000006023c783b */ /* 0x000e280008004200 */
[----:B------:R-:W0:Y:S04]  /*46d0*/  LDSM.16.MT88.4 R48, [R5+UR6+0x400] ;  /* 0x000400060530783b */ /* 0x000e280008004200 */
[----:B------:R-:W0:Y:S04]  /*46e0*/  LDSM.16.MT88.4 R52, [R2+UR6+0x400] ;  /* 0x000400060234783b */ /* 0x000e280008004200 */
[----:B------:R-:W-:Y:S04]  /*46f0*/  LDSM.16.MT88.4 R44, [R5+UR6+0x800] ;  /* 0x00080006052c783b */ /* 0x000fe80008004200 */
[----:B------:R-:W0:Y:S04]  /*4700*/  LDSM.16.M88.4 R64, [R3+UR6+0x8000] ;  /* 0x008000060340783b */ /* 0x000e280008000200 */
[----:B------:R-:W4:Y:S01]  /*4710*/  LDSM.16.MT88.4 R56, [R2+UR6+0x800] ;  /* 0x000800060238783b */ /* 0x000f220008004200 */
[----:B-1----:R-:W-:-:S03]  /*4720*/  SHF.L.U32 R180, R136, 0x6, RZ ;  /* 0x0000000688b47819 */ /* 0x002fc600000006ff */
[----:B------:R-:W3:Y:S04]  /*4730*/  LDL.64 R204, [R1+0x58] ;  /* 0x0000580001cc7983 */ /* 0x000ee80000100a00 */
[----:B------:R-:W3:Y:S04]  /*4740*/  LDL.64 R200, [R1+0x38] ;  /* 0x0000380001c87983 */ /* 0x000ee80000100a00 */
[----:B------:R-:W3:Y:S01]  /*4750*/  LDL.64 R166, [R1+0x30] ;  /* 0x0000300001a67983 */ /* 0x000ee20000100a00 */
[-C--:B0-----:R-:W-:Y:S03]  /*4760*/  HMMA.16816.F32 R40, R40, R72.reuse, RZ ;  /* 0x000000482828723c */ /* 0x081fe600000018ff */
[----:B------:R-:W3:Y:S04]  /*4770*/  LDL.64 R164, [R1+0x28] ;  /* 0x0000280001a47983 */ /* 0x000ee80000100a00 */
[----:B------:R-:W3:Y:S01]  /*4780*/  LDL.64 R162, [R1+0x10] ;  /* 0x0000100001a27983 */ /* 0x000ee20000100a00 */
[----:B------:R-:W-:Y:S03]  /*4790*/  HMMA.16816.F32 R60, R60, R72, RZ ;  /* 0x000000483c3c723c */ /* 0x000fe600000018ff */
[----:B------:R-:W3:-:S13]  /*47a0*/  LDL.64 R160, [R1+0x8] ;  /* 0x0000080001a07983 */ /* 0x000eda0000100a00 */
[-C--:B------:R-:W-:Y:S01]  /*47b0*/  HMMA.16816.F32 R48, R48, R74.reuse, R40 ;  /* 0x0000004a3030723c */ /* 0x080fe20000001828 */
[----:B------:R-:W0:Y:S07]  /*47c0*/  LDSM.16.MT88.4 R40, [R5+UR6+0xc00] ;  /* 0x000c00060528783b */ /* 0x000e2e0008004200 */
[----:B------:R-:W-:Y:S01]  /*47d0*/  HMMA.16816.F32 R72, R52, R74, R60 ;  /* 0x0000004a3448723c */ /* 0x000fe2000000183c */
[----:B------:R-:W1:Y:S04]  /*47e0*/  LDSM.16.MT88.4 R52, [R2+UR6+0xc00] ;  /* 0x000c00060234783b */ /* 0x000e680008004200 */
[----:B------:R-:W-:Y:S11]  /*47f0*/  LDSM.16.M88.4 R60, [R4+UR6+0x8080] ;  /* 0x00808006043c783b */ /* 0x000ff60008000200 */
[-C--:B------:R-:W-:Y:S01]  /*4800*/  HMMA.16816.F32 R44, R44, R64.reuse, R48 ;  /* 0x000000402c2c723c */ /* 0x080fe20000001830 */
[----:B------:R-:W1:Y:S07]  /*4810*/  LDSM.16.MT88.4 R48, [R5+UR6+0x1000] ;  /* 0x001000060530783b */ /* 0x000e6e0008004200 */
[----:B----4-:R-:W-:Y:S01]  /*4820*/  HMMA.16816.F32 R56, R56, R64, R72 ;  /* 0x000000403838723c */ /* 0x010fe20000001848 */
[----:B------:R-:W4:-:S15]  /*4830*/  LDSM.16.MT88.4 R72, [R2+UR6+0x1000] ;  /* 0x001000060248783b */ /* 0x000f1e0008004200 */
[-C--:B0-----:R-:W-:Y:S01]  /*4840*/  HMMA.16816.F32 R40, R40, R66.reuse, R44 ;  /* 0x000000422828723c */ /* 0x081fe2000000182c */
[----:B------:R-:W0:Y:S07]  /*4850*/  LDSM.16.MT88.4 R44, [R5+UR6+0x1400] ;  /* 0x00140006052c783b */ /* 0x000e2e0008004200 */
[----:B-1----:R-:W-:Y:S01]  /*4860*/  HMMA.16816.F32 R64, R52, R66, R56 ;  /* 0x000000423440723c */ /* 0x002fe20000001838 */
        /* <DEDUP_REMOVED lines=18> */
[----:B------:R-:W-:Y:S04]  /*4990*/  LDSM.16.MT88.4 R56, [R5+UR6+0x2800] ;  /* 0x002800060538783b */ /* 0x000fe80008004200 */
        /* <DEDUP_REMOVED lines=9> */
[----:B------:R-:W-:Y:S11]  /*4a30*/  LDSM.16.MT88.4 R60, [R5+UR6+0x3000] ;  /* 0x00300006053c783b */ /* 0x000ff60008004200 */
[-C--:B------:R-:W-:Y:S01]  /*4a40*/  HMMA.16816.F32 R56, R56, R64.reuse, R40 ;  /* 0x000000403838723c */ /* 0x080fe20000001828 */
[----:B------:R-:W2:Y:S07]  /*4a50*/  LDSM.16.M88.4 R40, [R4+UR6+0x8180] ;  /* 0x008180060428783b */ /* 0x000eae0008000200 */
[----:B----4-:R-:W-:Y:S01]  /*4a60*/  HMMA.16816.F32 R52, R52, R64, R72 ;  /* 0x000000403434723c */ /* 0x010fe20000001848 */
[----:B------:R-:W-:-:S15]  /*4a70*/  LDSM.16.MT88.4 R72, [R5+UR6+0x3400] ;  /* 0x003400060548783b */ /* 0x000fde0008004200 */
[-C--:B0-----:R-:W-:Y:S01]  /*4a80*/  HMMA.16816.F32 R44, R44, R66.reuse, R56 ;  /* 0x000000422c2c723c */ /* 0x081fe20000001838 */
[----:B------:R-:W0:Y:S07]  /*4a90*/  LDSM.16.MT88.4 R56, [R2+UR6+0x3000] ;  /* 0x003000060238783b */ /* 0x000e2e0008004200 */
[----:B-1----:R-:W-:Y:S01]  /*4aa0*/  HMMA.16816.F32 R64, R48, R66, R52 ;  /* 0x000000423040723c */ /* 0x002fe20000001834 */
[----:B------:R-:W-:Y:S04]  /*4ab0*/  LDSM.16.MT88.4 R48, [R5+UR6+0x3800] ;  /* 0x003800060530783b */ /* 0x000fe80008004200 */
[----:B------:R-:W-:Y:S11]  /*4ac0*/  LDSM.16.M88.4 R52, [R3+UR6+0x8180] ;  /* 0x008180060334783b */ /* 0x000ff60008000200 */
[-C--:B--2---:R-:W-:Y:S01]  /*4ad0*/  HMMA.16816.F32 R60, R60, R40.reuse, R44 ;  /* 0x000000283c3c723c */ /* 0x084fe2000000182c */
[----:B------:R-:W1:Y:S07]  /*4ae0*/  LDSM.16.MT88.4 R44, [R2+UR6+0x3400] ;  /* 0x00340006022c783b */ /* 0x000e6e0008004200 */
[----:B0-----:R-:W-:Y:S01]  /*4af0*/  HMMA.16816.F32 R56, R56, R40, R64 ;  /* 0x000000283838723c */ /* 0x001fe20000001840 */
[----:B------:R-:W0:-:S15]  /*4b00*/  LDSM.16.MT88.4 R64, [R2+UR6+0x3800] ;  /* 0x003800060240783b */ /* 0x000e1e0008004200 */
[-C--:B------:R-:W-:Y:S01]  /*4b10*/  HMMA.16816.F32 R72, R72, R42.reuse, R60 ;  /* 0x0000002a4848723c */ /* 0x080fe2000000183c */
[----:B------:R-:W2:Y:S07]  /*4b20*/  LDSM.16.MT88.4 R60, [R5+UR6+0x3c00] ;  /* 0x003c0006053c783b */ /* 0x000eae0008004200 */
[----:B-1----:R-:W-:Y:S01]  /*4b30*/  HMMA.16816.F32 R44, R44, R42, R56 ;  /* 0x0000002a2c2c723c */ /* 0x002fe20000001838 */
[----:B------:R-:W1:Y:S04]  /*4b40*/  LDSM.16.MT88.4 R40, [R2+UR6+0x3c00] ;  /* 0x003c00060228783b */ /* 0x000e680008004200 */
[----:B------:R-:W-:Y:S11]  /*4b50*/  LDSM.16.MT88.4 R56, [R5+UR6+0x4000] ;  /* 0x004000060538783b */ /* 0x000ff60008004200 */
[-C--:B------:R-:W-:Y:S01]  /*4b60*/  HMMA.16816.F32 R72, R48, R52.reuse, R72 ;  /* 0x000000343048723c */ /* 0x080fe20000001848 */
[----:B------:R-:W4:Y:S07]  /*4b70*/  LDSM.16.M88.4 R48, [R4+UR6+0x8200] ;  /* 0x008200060430783b */ /* 0x000f2e0008000200 */
[----:B0-----:R-:W-:Y:S01]  /*4b80*/  HMMA.16816.F32 R44, R64, R52, R44 ;  /* 0x00000034402c723c */ /* 0x001fe2000000182c */
[----:B------:R-:W-:-:S15]  /*4b90*/  LDSM.16.MT88.4 R64, [R5+UR6+0x4400] ;  /* 0x004400060540783b */ /* 0x000fde0008004200 */
[-C--:B--2---:R-:W-:Y:S01]  /*4ba0*/  HMMA.16816.F32 R72, R60, R54.reuse, R72 ;  /* 0x000000363c48723c */ /* 0x084fe20000001848 */
[----:B------:R-:W0:Y:S07]  /*4bb0*/  LDSM.16.MT88.4 R60, [R2+UR6+0x4000] ;  /* 0x00400006023c783b */ /* 0x000e2e0008004200 */
[----:B-1----:R-:W-:Y:S01]  /*4bc0*/  HMMA.16816.F32 R40, R40, R54, R44 ;  /* 0x000000362828723c */ /* 0x002fe2000000182c */
[----:B------:R-:W1:Y:S04]  /*4bd0*/  LDSM.16.MT88.4 R44, [R2+UR6+0x4400] ;  /* 0x00440006022c783b */ /* 0x000e680008004200 */
[----:B------:R-:W-:Y:S11]  /*4be0*/  LDSM.16.M88.4 R52, [R3+UR6+0x8200] ;  /* 0x008200060334783b */ /* 0x000ff60008000200 */
[-C--:B----4-:R-:W-:Y:S01]  /*4bf0*/  HMMA.16816.F32 R72, R56, R48.reuse, R72 ;  /* 0x000000303848723c */ /* 0x090fe20000001848 */
[----:B------:R-:W2:Y:S07]  /*4c00*/  LDSM.16.MT88.4 R56, [R5+UR6+0x4800] ;  /* 0x004800060538783b */ /* 0x000eae0008004200 */
[----:B0-----:R-:W-:Y:S01]  /*4c10*/  HMMA.16816.F32 R40, R60, R48, R40 ;  /* 0x000000303c28723c */ /* 0x001fe20000001828 */
[----:B------:R-:W-:-:S15]  /*4c20*/  LDSM.16.MT88.4 R60, [R5+UR6+0x4c00] ;  /* 0x004c0006053c783b */ /* 0x000fde0008004200 */
[-C--:B------:R-:W-:Y:S01]  /*4c30*/  HMMA.16816.F32 R72, R64, R50.reuse, R72 ;  /* 0x000000324048723c */ /* 0x080fe20000001848 */
[----:B------:R-:W0:Y:S07]  /*4c40*/  LDSM.16.MT88.4 R64, [R2+UR6+0x4800] ;  /* 0x004800060240783b */ /* 0x000e2e0008004200 */
[----:B-1----:R-:W-:Y:S01]  /*4c50*/  HMMA.16816.F32 R40, R44, R50, R40 ;  /* 0x000000322c28723c */ /* 0x002fe20000001828 */
[----:B------:R-:W1:Y:S04]  /*4c60*/  LDSM.16.MT88.4 R48, [R2+UR6+0x4c00] ;  /* 0x004c00060230783b */ /* 0x000e680008004200 */
[----:B------:R-:W-:Y:S11]  /*4c70*/  LDSM.16.M88.4 R44, [R4+UR6+0x8280] ;  /* 0x00828006042c783b */ /* 0x000ff60008000200 */
[-C--:B--2---:R-:W-:Y:S01]  /*4c80*/  HMMA.16816.F32 R72, R56, R52.reuse, R72 ;  /* 0x000000343848723c */ /* 0x084fe20000001848 */
[----:B------:R-:W2:Y:S07]  /*4c90*/  LDSM.16.MT88.4 R56, [R5+UR6+0x5000] ;  /* 0x005000060538783b */ /* 0x000eae0008004200 */
[----:B0-----:R-:W-:Y:S01]  /*4ca0*/  HMMA.16816.F32 R40, R64, R52, R40 ;  /* 0x000000344028723c */ /* 0x001fe20000001828 */
[----:B------:R-:W0:-:S15]  /*4cb0*/  LDSM.16.MT88.4 R64, [R2+UR6+0x5000] ;  /* 0x005000060240783b */ /* 0x000e1e0008004200 */
[-C--:B------:R-:W-:Y:S01]  /*4cc0*/  HMMA.16816.F32 R72, R60, R54.reuse, R72 ;  /* 0x000000363c48723c */ /* 0x080fe20000001848 */
[----:B------:R-:W4:Y:S07]  /*4cd0*/  LDSM.16.MT88.4 R60, [R5+UR6+0x5400] ;  /* 0x00540006053c783b */ /* 0x000f2e0008004200 */
[----:B-1----:R-:W-:Y:S01]  /*4ce0*/  HMMA.16816.F32 R40, R48, R54, R40 ;  /* 0x000000363028723c */ /* 0x002fe20000001828 */
[----:B------:R-:W1:Y:S04]  /*4cf0*/  LDSM.16.MT88.4 R48, [R2+UR6+0x5400] ;  /* 0x005400060230783b */ /* 0x000e680008004200 */
[----:B------:R-:W-:Y:S11]  /*4d00*/  LDSM.16.M88.4 R52, [R3+UR6+0x8280] ;  /* 0x008280060334783b */ /* 0x000ff60008000200 */
[-C--:B--2---:R-:W-:Y:S01]  /*4d10*/  HMMA.16816.F32 R72, R56, R44.reuse, R72 ;  /* 0x0000002c3848723c */ /* 0x084fe20000001848 */
[----:B------:R-:W2:Y:S07]  /*4d20*/  LDSM.16.MT88.4 R56, [R5+UR6+0x5800] ;  /* 0x005800060538783b */ /* 0x000eae0008004200 */
[----:B0-----:R-:W-:Y:S01]  /*4d30*/  HMMA.16816.F32 R40, R64, R44, R40 ;  /* 0x0000002c4028723c */ /* 0x001fe20000001828 */
[----:B------:R-:W0:-:S15]  /*4d40*/  LDSM.16.MT88.4 R64, [R2+UR6+0x5800] ;  /* 0x005800060240783b */ /* 0x000e1e0008004200 */
[-C--:B----4-:R-:W-:Y:S01]  /*4d50*/  HMMA.16816.F32 R72, R60, R46.reuse, R72 ;  /* 0x0000002e3c48723c */ /* 0x090fe20000001848 */
        /* <DEDUP_REMOVED lines=38> */
[----:B------:R1:W5:-:S15]  /*4fc0*/  LDSM.16.MT88.4 R44, [R2+UR6+0x7c00] ;  /* 0x007c0006022c783b */ /* 0x00035e0008004200 */
[-C--:B--2---:R-:W-:Y:S01]  /*4fd0*/  HMMA.16816.F32 R56, R60, R48.reuse, R56 ;  /* 0x000000303c38723c */ /* 0x084fe20000001838 */
[----:B------:R-:W2:Y:S07]  /*4fe0*/  LDL.64 R62, [R1+0x20] ;  /* 0x00002000013e7983 */ /* 0x000eae0000100a00 */
[----:B0-----:R-:W-:Y:S01]  /*4ff0*/  HMMA.16816.F32 R40, R64, R48, R40 ;  /* 0x000000304028723c */ /* 0x001fe20000001828 */
[----:B------:R-:W-:Y:S01]  /*5000*/  SHF.L.U32 R61, R136, 0x1, RZ ;  /* 0x00000001883d7819 */ /* 0x000fe200000006ff */
[----:B------:R-:W2:-:S14]  /*5010*/  LDL.64 R64, [R1+0x40] ;  /* 0x0000400001407983 */ /* 0x000e9c0000100a00 */
[----:B----4-:R-:W-:Y:S01]  /*5020*/  HMMA.16816.F32 R56, R72, R50, R56 ;  /* 0x000000324838723c */ /* 0x010fe20000001838 */
[----:B------:R-:W-:Y:S01]  /*5030*/  LOP3.LUT R60, R136, 0x60, RZ, 0xc0, !PT ;  /* 0x00000060883c7812 */ /* 0x000fe200078ec0ff */
[----:B------:R-:W4:Y:S01]  /*5040*/  LDL.64 R74, [R1+0x68] ;  /* 0x00006800014a7983 */ /* 0x000f220000100a00 */
[----:B-1----:R-:W-:-:S03]  /*5050*/  LOP3.LUT R2, R61, 0x6, RZ, 0xc0, !PT ;  /* 0x000000063d027812 */ /* 0x002fc600078ec0ff */
[----:B------:R-:W2:Y:S01]  /*5060*/  LDL.64 R72, [R1+0x50] ;  /* 0x0000500001487983 */ /* 0x000ea20000100a00 */
[----:B------:R-:W-:-:S03]  /*5070*/  LEA.HI R2, R60, R2, RZ, 0x1e ;  /* 0x000000023c027211 */ /* 0x000fc600078ff0ff */
[----:B------:R-:W2:Y:S01]  /*5080*/  LDL.64 R66, [R1+0x48] ;  /* 0x0000480001427983 */ /* 0x000ea20000100a00 */
[----:B------:R-:W-:Y:S01]  /*5090*/  BAR.SYNC.DEFER_BLOCKING 0x0 ;  /* 0x0000000000007b1d */ /* 0x000fe20000010000 */
[----:B-----5:R-:W-:Y:S01]  /*50a0*/  HMMA.16816.F32 R40, R44, R50, R40 ;  /* 0x000000322c28723c */ /* 0x020fe20000001828 */
[----:B------:R-:W-:-:S04]  /*50b0*/  IADD3 R2, P1, R2, UR4, RZ ;  /* 0x0000000402027c10 */ /* 0x000fc8000ff3e0ff */
[CC--:B------:R-:W-:Y:S01]  /*50c0*/  ISETP.GT.U32.AND P3, PT, R2.reuse, R226.reuse, PT ;  /* 0x000000e20200720c */ /* 0x0c0fe20003f64070 */
[----:B------:R-:W-:Y:S01]  /*50d0*/  IMAD.X R37, RZ, RZ, UR5, P1 ;  /* 0x00000005ff257e24 */ /* 0x000fe200088e06ff */
[C---:B------:R-:W-:Y:S02]  /*50e0*/  ISETP.GE.U32.AND P2, PT, R2.reuse, R226, PT ;  /* 0x000000e20200720c */ /* 0x040fe40003f46070 */
[----:B------:R-:W-:-:S03]  /*50f0*/  ISETP.GT.U32.AND P5, PT, R2, R228, PT ;  /* 0x000000e40200720c */ /* 0x000fc60003fa4070 */
[----:B------:R-:W-:Y:S01]  /*5100*/  FMUL R3, R56, UR9 ;  /* 0x0000000938037c20 */ /* 0x000fe20008400000 */
[----:B------:R-:W-:Y:S01]  /*5110*/  FMUL R5, R57, UR9 ;  /* 0x0000000939057c20 */ /* 0x000fe20008400000 */
[----:B------:R-:W-:Y:S01]  /*5120*/  FMUL R4, R58, UR9 ;  /* 0x000000093a047c20 */ /* 0x000fe20008400000 */
[C---:B------:R-:W-:Y:S02]  /*5130*/  ISETP.GT.U32.AND.EX P3, PT, R37.reuse, RZ, PT, P3 ;  /* 0x000000ff2500720c */ /* 0x040fe40003f64130 */
[C---:B------:R-:W-:Y:S02]  /*5140*/  ISETP.GE.U32.AND.EX P2, PT, R37.reuse, RZ, PT, P2 ;  /* 0x000000ff2500720c */ /* 0x040fe40003f46120 */
[----:B------:R-:W-:Y:S02]  /*5150*/  ISETP.GT.U32.AND.EX P5, PT, R37, RZ, PT, P5 ;  /* 0x000000ff2500720c */ /* 0x000fe40003fa4150 */
[----:B------:R-:W-:Y:S02]  /*5160*/  FSEL R3, R3, -INF , !P3 ;  /* 0xff80000003037808 */ /* 0x000fe40005800000 */
[----:B------:R-:W-:-:S02]  /*5170*/  FSEL R5, R5, -INF , !P2 ;  /* 0xff80000005057808 */ /* 0x000fc40005000000 */
[----:B------:R-:W-:Y:S02]  /*5180*/  FSEL R4, R4, -INF , !P5 ;  /* 0xff80000004047808 */ /* 0x000fe40006800000 */
[C---:B------:R-:W-:Y:S02]  /*5190*/  ISETP.GE.U32.AND P4, PT, R2.reuse, R228, PT ;  /* 0x000000e40200720c */ /* 0x040fe40003f86070 */
[CC--:B------:R-:W-:Y:S02]  /*51a0*/  ISETP.GT.U32.AND P1, PT, R2.reuse, R230.reuse, PT ;  /* 0x000000e60200720c */ /* 0x0c0fe40003f24070 */
[C---:B------:R-:W-:Y:S02]  /*51b0*/  ISETP.GE.U32.AND P3, PT, R2.reuse, R230, PT ;  /* 0x000000e60200720c */ /* 0x040fe40003f66070 */
[CC--:B------:R-:W-:Y:S02]  /*51c0*/  ISETP.GT.U32.AND P2, PT, R2.reuse, R232.reuse, PT ;  /* 0x000000e80200720c */ /* 0x0c0fe40003f44070 */
[----:B------:R-:W-:Y:S01]  /*51d0*/  ISETP.GE.U32.AND P5, PT, R2, R232, PT ;  /* 0x000000e80200720c */ /* 0x000fe20003fa6070 */
[----:B------:R-:W-:Y:S01]  /*51e0*/  FMUL R41, R41, UR9 ;  /* 0x0000000929297c20 */ /* 0x000fe20008400000 */
[----:B------:R-:W-:-:S02]  /*51f0*/  ISETP.GE.U32.AND.EX P4, PT, R37, RZ, PT, P4 ;  /* 0x000000ff2500720c */ /* 0x000fc40003f86140 */
[C---:B------:R-:W-:Y:S02]  /*5200*/  ISETP.GT.U32.AND.EX P1, PT, R37.reuse, RZ, PT, P1 ;  /* 0x000000ff2500720c */ /* 0x040fe40003f24110 */
[C---:B------:R-:W-:Y:S02]  /*5210*/  ISETP.GE.U32.AND.EX P3, PT, R37.reuse, RZ, PT, P3 ;  /* 0x000000ff2500720c */ /* 0x040fe40003f66130 */
[C---:B------:R-:W-:Y:S02]  /*5220*/  ISETP.GT.U32.AND.EX P2, PT, R37.reuse, RZ, PT, P2 ;  /* 0x000000ff2500720c */ /* 0x040fe40003f44120 */
[----:B------:R-:W-:Y:S01]  /*5230*/  ISETP.GE.U32.AND.EX P5, PT, R37, RZ, PT, P5 ;  /* 0x000000ff2500720c */ /* 0x000fe20003fa6150 */
[----:B------:R-:W-:Y:S01]  /*5240*/  FMUL R37, R40, UR9 ;  /* 0x0000000928257c20 */ /* 0x000fe20008400000 */
[----:B------:R-:W-:Y:S01]  /*5250*/  FMUL R38, R42, UR9 ;  /* 0x000000092a267c20 */ /* 0x000fe20008400000 */
[----:B------:R-:W-:-:S03]  /*5260*/  FSEL R42, R41, -INF , !P3 ;  /* 0xff800000292a7808 */ /* 0x000fc60005800000 */
[----:B------:R-:W-:Y:S01]  /*5270*/  FSEL R37, R37, -INF , !P1 ;  /* 0xff80000025257808 */ /* 0x000fe20004800000 */
[----:B------:R-:W-:-:S03]  /*5280*/  FMUL R39, R43, UR9 ;  /* 0x000000092b277c20 */ /* 0x000fc60008400000 */
[----:B------:R-:W-:Y:S01]  /*5290*/  FMNMX R43, R37, R42, !PT ;  /* 0x0000002a252b7209 */ /* 0x000fe20007800000 */
[----:B------:R-:W-:-:S04]  /*52a0*/  FMUL R44, R59, UR9 ;  /* 0x000000093b2c7c20 */ /* 0x000fc80008400000 */
[----:B------:R-:W0:Y:S01]  /*52b0*/  SHFL.BFLY PT, R41, R43, 0x2, 0x1f ;  /* 0x0c401f002b297f89 */ /* 0x000e2200000e0000 */
[----:B------:R-:W-:Y:S02]  /*52c0*/  FSEL R44, R44, -INF , !P4 ;  /* 0xff8000002c2c7808 */ /* 0x000fe40006000000 */
[----:B------:R-:W-:Y:S02]  /*52d0*/  FSEL R38, R38, -INF , !P2 ;  /* 0xff80000026267808 */ /* 0x000fe40005000000 */
[----:B------:R-:W-:Y:S02]  /*52e0*/  FSEL R39, R39, -INF , !P5 ;  /* 0xff80000027277808 */ /* 0x000fe40006800000 */
[----:B------:R-:W-:Y:S02]  /*52f0*/  FMNMX R45, R3, R5, !PT ;  /* 0x00000005032d7209 */ /* 0x000fe40007800000 */
[----:B------:R-:W-:Y:S02]  /*5300*/  FMNMX R2, R4, R44, !PT ;  /* 0x0000002c04027209 */ /* 0x000fe40007800000 */
[----:B------:R-:W-:Y:S01]  /*5310*/  FMNMX R47, R38, R39, !PT ;  /* 0x00000027262f7209 */ /* 0x000fe20007800000 */
[----:B------:R-:W1:Y:S04]  /*5320*/  SHFL.BFLY PT, R48, R45, 0x2, 0x1f ;  /* 0x0c401f002d307f89 */ /* 0x000e6800000e0000 */
[----:B------:R-:W5:Y:S04]  /*5330*/  SHFL.BFLY PT, R46, R2, 0x2, 0x1f ;  /* 0x0c401f00022e7f89 */ /* 0x000f6800000e0000 */
[----:B------:R-:W3:Y:S01]  /*5340*/  SHFL.BFLY PT, R40, R47, 0x2, 0x1f ;  /* 0x0c401f002f287f89 */ /* 0x000ee200000e0000 */
[----:B0-----:R-:W-:-:S05]  /*5350*/  FMNMX R43, R43, R41, !PT ;  /* 0x000000292b2b7209 */ /* 0x001fca0007800000 */
[----:B------:R-:W0:Y:S01]  /*5360*/  SHFL.BFLY PT, R41, R43, 0x1, 0x1f ;  /* 0x0c201f002b297f89 */ /* 0x000e2200000e0000 */
[----:B-1----:R-:W-:Y:S02]  /*5370*/  FMNMX R45, R45, R48, !PT ;  /* 0x000000302d2d7209 */ /* 0x002fe40007800000 */
[----:B-----5:R-:W-:-:S03]  /*5380*/  FMNMX R2, R2, R46, !PT ;  /* 0x0000002e02027209 */ /* 0x020fc60007800000 */
[----:B------:R-:W1:Y:S01]  /*5390*/  SHFL.BFLY PT, R48, R45, 0x1, 0x1f ;  /* 0x0c201f002d307f89 */ /* 0x000e6200000e0000 */
[----:B---3--:R-:W-:-:S03]  /*53a0*/  FMNMX R47, R47, R40, !PT ;  /* 0x000000282f2f7209 */ /* 0x008fc60007800000 */
[----:B------:R-:W3:Y:S04]  /*53b0*/  SHFL.BFLY PT, R46, R2, 0x1, 0x1f ;  /* 0x0c201f00022e7f89 */ /* 0x000ee800000e0000 */
[----:B------:R-:W5:Y:S01]  /*53c0*/  SHFL.BFLY PT, R40, R47, 0x1, 0x1f ;  /* 0x0c201f002f287f89 */ /* 0x000f6200000e0000 */
[----:B0-----:R-:W-:Y:S02]  /*53d0*/  FMNMX R43, R43, R41, !PT ;  /* 0x000000292b2b7209 */ /* 0x001fe40007800000 */
[----:B------:R-:W-:Y:S02]  /*53e0*/  LOP3.LUT R41, R136, 0x1c, RZ, 0xc0, !PT ;  /* 0x0000001c88297812 */ /* 0x000fe400078ec0ff */
[----:B------:R-:W-:-:S03]  /*53f0*/  SHF.R.U32.HI R50, RZ, 0x3, R136 ;  /* 0x00000003ff327819 */ /* 0x000fc60000011688 */
[C---:B------:R-:W-:Y:S01]  /*5400*/  IMAD.SHL.U32 R243, R41.reuse, 0x4, RZ ;  /* 0x0000000429f37824 */ /* 0x040fe200078e00ff */
[C---:B------:R-:W-:Y:S02]  /*5410*/  LEA.HI R168, R41.reuse, 0x18, RZ, 0x1e ;  /* 0x0000001829a87811 */ /* 0x040fe400078ff0ff */
[C---:B------:R-:W-:Y:S02]  /*5420*/  LEA.HI R178, R41.reuse, 0x8, RZ, 0x1e ;  /* 0x0000000829b27811 */ /* 0x040fe400078ff0ff */
[----:B------:R-:W-:Y:S02]  /*5430*/  LEA.HI R169, R41, 0x10, RZ, 0x1e ;  /* 0x0000001029a97811 */ /* 0x000fe400078ff0ff */
[----:B------:R-:W-:Y:S02]  /*5440*/  LOP3.LUT R50, R50, 0xc, RZ, 0xc0, !PT ;  /* 0x0000000c32327812 */ /* 0x000fe400078ec0ff */
[----:B------:R-:W-:Y:S02]  /*5450*/  IADD3 R41, R243, UR6, RZ ;  /* 0x00000006f3297c10 */ /* 0x000fe4000fffe0ff */
[----:B------:R-:W-:-:S02]  /*5460*/  LEA R168, R168, UR6, 0x4 ;  /* 0x00000006a8a87c11 */ /* 0x000fc4000f8e20ff */
[----:B------:R-:W-:Y:S02]  /*5470*/  LEA R178, R178, UR6, 0x4 ;  /* 0x00000006b2b27c11 */ /* 0x000fe4000f8e20ff */
[----:B------:R-:W-:Y:S01]  /*5480*/  LEA R169, R169, UR6, 0x4 ;  /* 0x00000006a9a97c11 */ /* 0x000fe2000f8e20ff */
[----:B------:R-:W-:Y:S01]  /*5490*/  IMAD.IADD R41, R41, 0x1, R50 ;  /* 0x0000000129297824 */ /* 0x000fe200078e0232 */
[----:B-1----:R-:W-:Y:S02]  /*54a0*/  FMNMX R45, R45, R48, !PT ;  /* 0x000000302d2d7209 */ /* 0x002fe40007800000 */
[----:B---3--:R-:W-:Y:S01]  /*54b0*/  FMNMX R2, R2, R46, !PT ;  /* 0x0000002e02027209 */ /* 0x008fe20007800000 */
[C---:B------:R-:W-:Y:S01]  /*54c0*/  IMAD.IADD R46, R50.reuse, 0x1, R168 ;  /* 0x00000001322e7824 */ /* 0x040fe200078e02a8 */
[C---:B------:R-:W-:Y:S01]  /*54d0*/  IADD3 R51, R50.reuse, R178, RZ ;  /* 0x000000b232337210 */ /* 0x040fe20007ffe0ff */
[----:B------:R-:W-:Y:S01]  /*54e0*/  IMAD.IADD R50, R50, 0x1, R169 ;  /* 0x0000000132327824 */ /* 0x000fe200078e02a9 */
[----:B-----5:R-:W-:Y:S01]  /*54f0*/  FMNMX R47, R47, R40, !PT ;  /* 0x000000282f2f7209 */ /* 0x020fe20007800000 */
[----:B------:R0:W-:Y:S04]  /*5500*/  @P0 STS [R41+0x8000], R45 ;  /* 0x0080002d29000388 */ /* 0x0001e80000000800 */
[----:B------:R-:W-:Y:S04]  /*5510*/  @P0 STS [R51+0x8000], R2 ;  /* 0x0080000233000388 */ /* 0x000fe80000000800 */
[----:B------:R-:W-:Y:S04]  /*5520*/  @P0 STS [R50+0x8000], R43 ;  /* 0x0080002b32000388 */ /* 0x000fe80000000800 */
[----:B------:R-:W-:Y:S01]  /*5530*/  @P0 STS [R46+0x8000], R47 ;  /* 0x0080002f2e000388 */ /* 0x000fe20000000800 */
[----:B------:R-:W-:Y:S01]  /*5540*/  BAR.SYNC.DEFER_BLOCKING 0x0 ;  /* 0x0000000000007b1d */ /* 0x000fe20000010000 */
[----:B------:R-:W-:-:S04]  /*5550*/  LOP3.LUT R40, R136, 0xff, RZ, 0xc0, !PT ;  /* 0x000000ff88287812 */ /* 0x000fc800078ec0ff */
[----:B0-----:R-:W-:-:S05]  /*5560*/  LEA R45, R40, UR6, 0x2 ;  /* 0x00000006282d7c11 */ /* 0x001fca000f8e10ff */
[----:B------:R-:W0:Y:S04]  /*5570*/  @!P6 LDS R11, [R45+0x8000] ;  /* 0x008000002d0be984 */ /* 0x000e280000000800 */
[----:B0-----:R-:W0:Y:S02]  /*5580*/  SHFL.BFLY PT, R2, R11, 0x2, 0x1f ;  /* 0x0c401f000b027f89 */ /* 0x001e2400000e0000 */
[----:B0-----:R-:W-:-:S05]  /*5590*/  FMNMX R2, R11, R2, !PT ;  /* 0x000000020b027209 */ /* 0x001fca0007800000 */
[----:B------:R-:W0:Y:S02]  /*55a0*/  SHFL.BFLY PT, R43, R2, 0x1, 0x1f ;  /* 0x0c201f00022b7f89 */ /* 0x000e2400000e0000 */
[----:B0-----:R-:W-:-:S05]  /*55b0*/  FMNMX R43, R2, R43, !PT ;  /* 0x0000002b022b7209 */ /* 0x001fca0007800000 */
[----:B------:R-:W-:Y:S01]  /*55c0*/  @P0 STS [R45+0x8000], R43 ;  /* 0x0080002b2d000388 */ /* 0x000fe20000000800 */
[----:B------:R-:W-:Y:S06]  /*55d0*/  BAR.SYNC.DEFER_BLOCKING 0x0 ;  /* 0x0000000000007b1d */ /* 0x000fec0000010000 */
[----:B------:R-:W0:Y:S04]  /*55e0*/  LDS R2, [R243+UR6+0x8000] ;  /* 0x00800006f3027984 */ /* 0x000e280008000800 */
[----:B------:R-:W1:Y:S04]  /*55f0*/  LDS R47, [R178+0x8000] ;  /* 0x00800000b22f7984 */ /* 0x000e680000000800 */
[----:B------:R-:W3:Y:S04]  /*5600*/  LDS R48, [R169+0x8000] ;  /* 0x00800000a9307984 */ /* 0x000ee80000000800 */
[----:B------:R-:W5:Y:S01]  /*5610*/  LDS R43, [R168+0x8000] ;  /* 0x00800000a82b7984 */ /* 0x000f620000000800 */
[----:B0-----:R-:W-:-:S05]  /*5620*/  FMNMX R2, R2, R15, !PT ;  /* 0x0000000f02027209 */ /* 0x001fca0007800000 */
[--C-:B------:R-:W-:Y:S01]  /*5630*/  FADD R49, R3, -R2.reuse ;  /* 0x8000000203317221 */ /* 0x100fe20000000000 */
[----:B-1----:R-:W-:Y:S01]  /*5640*/  FMNMX R3, R47, R13, !PT ;  /* 0x0000000d2f037209 */ /* 0x002fe20007800000 */
[----:B------:R-:W-:-:S04]  /*5650*/  FADD R5, R5, -R2 ;  /* 0x8000000205057221 */ /* 0x000fc80000000000 */
[--C-:B------:R-:W-:Y:S01]  /*5660*/  FADD R4, R4, -R3.reuse ;  /* 0x8000000304047221 */ /* 0x100fe20000000000 */
[----:B------:R-:W-:Y:S01]  /*5670*/  FMUL R5, R5, 1.4426950216293334961 ;  /* 0x3fb8aa3b05057820 */ /* 0x000fe20000400000 */
[----:B------:R-:W-:Y:S02]  /*5680*/  FMUL R47, R49, 1.4426950216293334961 ;  /* 0x3fb8aa3b312f7820 */ /* 0x000fe40000400000 */
[----:B------:R-:W-:Y:S01]  /*5690*/  FMUL R4, R4, 1.4426950216293334961 ;  /* 0x3fb8aa3b04047820 */ /* 0x000fe20000400000 */
[----:B------:R0:W-:Y:S02]  /*56a0*/  MUFU.EX2 R49, R5 ;  /* 0x0000000500317308 */ /* 0x0001e40000000800 */
[----:B0-----:R-:W-:-:S06]  /*56b0*/  FADD R5, R44, -R3 ;  /* 0x800000032c057221 */ /* 0x001fcc0000000000 */
[----:B------:R3:W-:Y:S01]  /*56c0*/  MUFU.EX2 R44, R4 ;  /* 0x00000004002c7308 */ /* 0x0007e20000000800 */
[----:B------:R-:W-:Y:S01]  /*56d0*/  FMUL R5, R5, 1.4426950216293334961 ;  /* 0x3fb8aa3b05057820 */ /* 0x000fe20000400000 */
[----:B---3--:R-:W-:-:S05]  /*56e0*/  FMNMX R4, R48, R8, !PT ;  /* 0x0000000830047209 */ /* 0x008fca0007800000 */
[--C-:B------:R-:W-:Y:S01]  /*56f0*/  FADD R48, R37, -R4.reuse ;  /* 0x8000000425307221 */ /* 0x100fe20000000000 */
[----:B------:R-:W-:Y:S01]  /*5700*/  FADD R42, R42, -R4 ;  /* 0x800000042a2a7221 */ /* 0x000fe20000000000 */
[----:B------:R5:W-:Y:S03]  /*5710*/  MUFU.EX2 R37, R5 ;  /* 0x0000000500257308 */ /* 0x000be60000000800 */
[----:B------:R-:W-:Y:S01]  /*5720*/  FMUL R42, R42, 1.4426950216293334961 ;  /* 0x3fb8aa3b2a2a7820 */ /* 0x000fe20000400000 */
[----:B-----5:R-:W-:Y:S01]  /*5730*/  FMNMX R5, R43, R36, !PT ;  /* 0x000000242b057209 */ /* 0x020fe20007800000 */
[----:B------:R-:W-:-:S04]  /*5740*/  FMUL R43, R48, 1.4426950216293334961 ;  /* 0x3fb8aa3b302b7820 */ /* 0x000fc80000400000 */
[--C-:B------:R-:W-:Y:S01]  /*5750*/  FADD R48, R38, -R5.reuse ;  /* 0x8000000526307221 */ /* 0x100fe20000000000 */
[----:B------:R-:W-:Y:S01]  /*5760*/  FADD R39, R39, -R5 ;  /* 0x8000000527277221 */ /* 0x000fe20000000000 */
[----:B------:R0:W-:Y:S03]  /*5770*/  MUFU.EX2 R38, R42 ;  /* 0x0000002a00267308 */ /* 0x0001e60000000800 */
[----:B------:R-:W-:Y:S01]  /*5780*/  FMUL R39, R39, 1.4426950216293334961 ;  /* 0x3fb8aa3b27277820 */ /* 0x000fe20000400000 */
[----:B0-----:R-:W-:-:S04]  /*5790*/  FMUL R42, R48, 1.4426950216293334961 ;  /* 0x3fb8aa3b302a7820 */ /* 0x001fc80000400000 */
[----:B------:R-:W0:Y:S08]  /*57a0*/  MUFU.EX2 R47, R47 ;  /* 0x0000002f002f7308 */ /* 0x000e300000000800 */
[----:B------:R-:W1:Y:S08]  /*57b0*/  MUFU.EX2 R43, R43 ;  /* 0x0000002b002b7308 */ /* 0x000e700000000800 */
[----:B------:R-:W-:Y:S08]  /*57c0*/  MUFU.EX2 R42, R42 ;  /* 0x0000002a002a7308 */ /* 0x000ff00000000800 */
[----:B------:R-:W3:Y:S01]  /*57d0*/  MUFU.EX2 R39, R39 ;  /* 0x0000002700277308 */ /* 0x000ee20000000800 */
[----:B0-----:R-:W-:Y:S01]  /*57e0*/  FADD R55, R47, R49 ;  /* 0x000000312f377221 */ /* 0x001fe20000000000 */
[----:B------:R-:W-:Y:S01]  /*57f0*/  FADD R56, R44, R37 ;  /* 0x000000252c387221 */ /* 0x000fe20000000000 */
[----:B-1----:R-:W-:-:S03]  /*5800*/  FADD R53, R43, R38 ;  /* 0x000000262b357221 */ /* 0x002fc60000000000 */
[----:B------:R-:W0:Y:S04]  /*5810*/  SHFL.BFLY PT, R57, R55, 0x2, 0x1f ;  /* 0x0c401f0037397f89 */ /* 0x000e2800000e0000 */
[----:B------:R-:W1:Y:S01]  /*5820*/  SHFL.BFLY PT, R58, R56, 0x2, 0x1f ;  /* 0x0c401f00383a7f89 */ /* 0x000e6200000e0000 */
[----:B---3--:R-:W-:-:S03]  /*5830*/  FADD R52, R42, R39 ;  /* 0x000000272a347221 */ /* 0x008fc60000000000 */
[----:B------:R-:W3:Y:S04]  /*5840*/  SHFL.BFLY PT, R54, R53, 0x2, 0x1f ;  /* 0x0c401f0035367f89 */ /* 0x000ee800000e0000 */
[----:B------:R-:W5:Y:S01]  /*5850*/  SHFL.BFLY PT, R48, R52, 0x2, 0x1f ;  /* 0x0c401f0034307f89 */ /* 0x000f6200000e0000 */
[----:B0-----:R-:W-:Y:S01]  /*5860*/  FADD R57, R55, R57 ;  /* 0x0000003937397221 */ /* 0x001fe20000000000 */
[----:B-1----:R-:W-:Y:S01]  /*5870*/  FADD R58, R56, R58 ;  /* 0x0000003a383a7221 */ /* 0x002fe20000000000 */
[----:B---3--:R-:W-:Y:S01]  /*5880*/  FADD R54, R53, R54 ;  /* 0x0000003635367221 */ /* 0x008fe20000000000 */
[----:B-----5:R-:W-:-:S03]  /*5890*/  FADD R48, R52, R48 ;  /* 0x0000003034307221 */ /* 0x020fc60000000000 */
[----:B------:R-:W0:Y:S04]  /*58a0*/  SHFL.BFLY PT, R53, R58, 0x1, 0x1f ;  /* 0x0c201f003a357f89 */ /* 0x000e2800000e0000 */
[----:B------:R-:W1:Y:S04]  /*58b0*/  SHFL.BFLY PT, R52, R57, 0x1, 0x1f ;  /* 0x0c201f0039347f89 */ /* 0x000e6800000e0000 */
[----:B------:R-:W3:Y:S04]  /*58c0*/  SHFL.BFLY PT, R55, R54, 0x1, 0x1f ;  /* 0x0c201f0036377f89 */ /* 0x000ee800000e0000 */
[----:B------:R-:W5:Y:S01]  /*58d0*/  SHFL.BFLY PT, R56, R48, 0x1, 0x1f ;  /* 0x0c201f0030387f89 */ /* 0x000f6200000e0000 */
[----:B0-----:R-:W-:Y:S01]  /*58e0*/  FADD R53, R58, R53 ;  /* 0x000000353a357221 */ /* 0x001fe20000000000 */
[----:B-1----:R-:W-:Y:S01]  /*58f0*/  FADD R52, R57, R52 ;  /* 0x0000003439347221 */ /* 0x002fe20000000000 */
[----:B------:R-:W-:Y:S01]  /*5900*/  BAR.SYNC.DEFER_BLOCKING 0x0 ;  /* 0x0000000000007b1d */ /* 0x000fe20000010000 */
[----:B---3--:R-:W-:Y:S01]  /*5910*/  FADD R55, R54, R55 ;  /* 0x0000003736377221 */ /* 0x008fe20000000000 */
[----:B-----5:R-:W-:Y:S01]  /*5920*/  FADD R56, R48, R56 ;  /* 0x0000003830387221 */ /* 0x020fe20000000000 */
[----:B------:R-:W-:-:S05]  /*5930*/  IMAD.SHL.U32 R48, R136, 0x8, RZ ;  /* 0x0000000888307824 */ /* 0x000fca00078e00ff */
[----:B------:R-:W-:Y:S01]  /*5940*/  LOP3.LUT R48, R48, 0x30, RZ, 0xc0, !PT ;  /* 0x0000003030307812 */ /* 0x000fe200078ec0ff */
[----:B------:R-:W-:Y:S04]  /*5950*/  @P0 STS [R41+0x8000], R52 ;  /* 0x0080003429000388 */ /* 0x000fe80000000800 */
[----:B------:R-:W-:Y:S04]  /*5960*/  @P0 STS [R51+0x8000], R53 ;  /* 0x0080003533000388 */ /* 0x000fe80000000800 */
[----:B------:R-:W-:Y:S04]  /*5970*/  @P0 STS [R50+0x8000], R55 ;  /* 0x0080003732000388 */ /* 0x000fe80000000800 */
[----:B------:R0:W-:Y:S01]  /*5980*/  @P0 STS [R46+0x8000], R56 ;  /* 0x008000382e000388 */ /* 0x0001e20000000800 */
[----:B------:R-:W-:Y:S01]  /*5990*/  LOP3.LUT R180, R48, 0x3c0, R180, 0xf8, !PT ;  /* 0x000003c030b47812 */ /* 0x000fe200078ef8b4 */
[----:B------:R-:W-:-:S02]  /*59a0*/  IMAD.WIDE R58, R0, 0x2, R142 ;  /* 0x00000002003a7825 */ /* 0x000fc400078e028e */
[----:B------:R-:W3:Y:S01]  /*59b0*/  LDL.64 R142, [R1] ;  /* 0x00000000018e7983 */ /* 0x000ee20000100a00 */
[----:B------:R-:W-:Y:S01]  /*59c0*/  BAR.SYNC.DEFER_BLOCKING 0x0 ;  /* 0x0000000000007b1d */ /* 0x000fe20000010000 */
[----:B0-----:R-:W-:-:S04]  /*59d0*/  SHF.R.U32.HI R46, RZ, 0x1, R60 ;  /* 0x00000001ff2e7819 */ /* 0x001fc8000001163c */
[C---:B------:R-:W-:Y:S02]  /*59e0*/  LOP3.LUT R46, R48.reuse, R46, RZ, 0x3c, !PT ;  /* 0x0000002e302e7212 */ /* 0x040fe400078e3cff */
[----:B------:R-:W-:Y:S02]  /*59f0*/  LOP3.LUT R48, R48, 0x30, R61, 0x78, !PT ;  /* 0x0000003030307812 */ /* 0x000fe400078e783d */
[----:B------:R-:W5:Y:S04]  /*5a00*/  LDL.64 R60, [R1+0x18] ;  /* 0x00001800013c7983 */ /* 0x000f680000100a00 */
[----:B------:R-:W0:Y:S04]  /*5a10*/  @!P6 LDS R12, [R45+0x8000] ;  /* 0x008000002d0ce984 */ /* 0x000e280000000800 */
[----:B0-----:R-:W0:Y:S02]  /*5a20*/  SHFL.BFLY PT, R50, R12, 0x2, 0x1f ;  /* 0x0c401f000c327f89 */ /* 0x001e2400000e0000 */
[----:B0-----:R-:W-:-:S05]  /*5a30*/  FADD R50, R12, R50 ;  /* 0x000000320c327221 */ /* 0x001fca0000000000 */
[----:B------:R-:W0:Y:S01]  /*5a40*/  SHFL.BFLY PT, R41, R50, 0x1, 0x1f ;  /* 0x0c201f0032297f89 */ /* 0x000e2200000e0000 */
[C---:B------:R-:W-:Y:S02]  /*5a50*/  LOP3.LUT R54, R136.reuse, 0x7, RZ, 0xc0, !PT ;  /* 0x0000000788367812 */ /* 0x040fe400078ec0ff */
[----:B------:R-:W-:Y:S01]  /*5a60*/  LOP3.LUT R51, R136, 0xe0, RZ, 0xc0, !PT ;  /* 0x000000e088337812 */ /* 0x000fe200078ec0ff */
[----:B0-----:R-:W-:-:S05]  /*5a70*/  FADD R50, R50, R41 ;  /* 0x0000002932327221 */ /* 0x001fca0000000000 */
[----:B------:R0:W-:Y:S01]  /*5a80*/  @P0 STS [R45+0x8000], R50 ;  /* 0x008000322d000388 */ /* 0x0001e20000000800 */
[----:B------:R-:W-:Y:S01]  /*5a90*/  BAR.SYNC.DEFER_BLOCKING 0x0 ;  /* 0x0000000000007b1d */ /* 0x000fe20000010000 */
[----:B------:R-:W-:Y:S01]  /*5aa0*/  LOP3.LUT R52, R136, 0xc0, RZ, 0xc0, !PT ;  /* 0x000000c088347812 */ /* 0x000fe200078ec0ff */
[----:B------:R-:W-:Y:S01]  /*5ab0*/  IMAD.SHL.U32 R54, R54, 0x40, RZ ;  /* 0x0000004036367824 */ /* 0x000fe200078e00ff */
[----:B------:R-:W-:Y:S02]  /*5ac0*/  LOP3.LUT R55, R136, 0x1f, RZ, 0xc0, !PT ;  /* 0x0000001f88377812 */ /* 0x000fe400078ec0ff */
[----:B------:R-:W-:Y:S01]  /*5ad0*/  LEA R51, R51, UR6, 0x4 ;  /* 0x0000000633337c11 */ /* 0x000fe2000f8e20ff */
[----:B------:R-:W-:Y:S01]  /*5ae0*/  IMAD.SHL.U32 R53, R40, 0x2, RZ ;  /* 0x0000000228357824 */ /* 0x000fe200078e00ff */
[----:B------:R-:W-:Y:S01]  /*5af0*/  SHF.R.U32.HI R52, RZ, 0x2, R52 ;  /* 0x00000002ff347819 */ /* 0x000fe20000011634 */
[----:B------:R-:W-:Y:S01]  /*5b00*/  IMAD.WIDE R56, R0, 0x2, R138 ;  /* 0x0000000200387825 */ /* 0x000fe200078e028a */
[----:B------:R-:W-:-:S02]  /*5b10*/  LEA R40, R55, UR6, 0x6 ;  /* 0x0000000637287c11 */ /* 0x000fc4000f8e30ff */
[----:B------:R-:W-:Y:S01]  /*5b20*/  IADD3 R48, R54, R51, R48 ;  /* 0x0000003336307210 */ /* 0x000fe20007ffe030 */
[----:B------:R-:W-:Y:S01]  /*5b30*/  IMAD.WIDE R54, R0, 0x2, R140 ;  /* 0x0000000200367825 */ /* 0x000fe200078e028c */
[----:B------:R-:W-:-:S03]  /*5b40*/  LOP3.LUT R41, R53, R52, RZ, 0x3c, !PT ;  /* 0x0000003435297212 */ /* 0x000fc600078e3cff */
[----:B0-----:R-:W-:Y:S01]  /*5b50*/  IMAD.WIDE R50, R0, 0x2, R240 ;  /* 0x0000000200327825 */ /* 0x001fe200078e02f0 */
[----:B------:R-:W-:-:S03]  /*5b60*/  IADD3 R40, R46, R40, RZ ;  /* 0x000000282e287210 */ /* 0x000fc60007ffe0ff */
[C---:B------:R-:W-:Y:S01]  /*5b70*/  IMAD.WIDE R52, R0.reuse, 0x2, R210 ;  /* 0x0000000200347825 */ /* 0x040fe200078e02d2 */
[----:B------:R0:W5:Y:S04]  /*5b80*/  LDG.E.U16 R45, desc[UR10][R58.64] ;  /* 0x0000000a3a2d7981 */ /* 0x000168000c1e1500 */
[----:B------:R1:W5:Y:S04]  /*5b90*/  LDG.E.U16 R46, desc[UR10][R56.64] ;  /* 0x0000000a382e7981 */ /* 0x000368000c1e1500 */
[----:B------:R4:W5:Y:S01]  /*5ba0*/  LDG.E.U16 R141, desc[UR10][R54.64] ;  /* 0x0000000a368d7981 */ /* 0x000962000c1e1500 */
[----:B0-----:R-:W-:-:S03]  /*5bb0*/  IMAD.WIDE R58, R0, 0x2, R234 ;  /* 0x00000002003a7825 */ /* 0x001fc600078e02ea */
[----:B------:R0:W5:Y:S01]  /*5bc0*/  LDG.E.U16 R139, desc[UR10][R50.64] ;  /* 0x0000000a328b7981 */ /* 0x000162000c1e1500 */
[----:B-1----:R-:W-:-:S03]  /*5bd0*/  IMAD.WIDE R56, R0, 0x2, R222 ;  /* 0x0000000200387825 */ /* 0x002fc600078e02de */
[----:B------:R1:W5:Y:S01]  /*5be0*/  LDG.E.U16 R140, desc[UR10][R52.64] ;  /* 0x0000000a348c7981 */ /* 0x000362000c1e1500 */
[----:B----4-:R-:W-:-:S03]  /*5bf0*/  IMAD.WIDE R54, R0, 0x2, R218 ;  /* 0x0000000200367825 */ /* 0x010fc600078e02da */
[----:B------:R4:W5:Y:S01]  /*5c00*/  LDG.E.U16 R138, desc[UR10][R58.64] ;  /* 0x0000000a3a8a7981 */ /* 0x000962000c1e1500 */
[----:B0-----:R-:W-:Y:S01]  /*5c10*/  IMAD.WIDE R50, R0, 0x2, R74 ;  /* 0x0000000200327825 */ /* 0x001fe200078e024a */
[----:B------:R-:W-:Y:S02]  /*5c20*/  LOP3.LUT R180, R180, 0x10, R136, 0x78, !PT ;  /* 0x00000010b4b47812 */ /* 0x000fe400078e7888 */
[----:B------:R0:W5:Y:S01]  /*5c30*/  LDG.E.U16 R137, desc[UR10][R56.64] ;  /* 0x0000000a38897981 */ /* 0x000162000c1e1500 */
[----:B-1----:R-:W-:-:S03]  /*5c40*/  IMAD.WIDE R52, R0, 0x2, R214 ;  /* 0x0000000200347825 */ /* 0x002fc600078e02d6 */
[----:B------:R2:W5:Y:S01]  /*5c50*/  LDG.E.U16 R136, desc[UR10][R54.64] ;  /* 0x0000000a36887981 */ /* 0x000562000c1e1500 */
[----:B----4-:R-:W-:-:S03]  /*5c60*/  IMAD.WIDE R58, R0, 0x2, R206 ;  /* 0x00000002003a7825 */ /* 0x010fc600078e02ce */
[----:B------:R1:W4:Y:S01]  /*5c70*/  LDG.E.U16 R74, desc[UR10][R50.64] ;  /* 0x0000000a324a7981 */ /* 0x000322000c1e1500 */
[----:B0-----:R-:W-:-:S03]  /*5c80*/  IMAD.WIDE R56, R0, 0x2, R204 ;  /* 0x0000000200387825 */ /* 0x001fc600078e02cc */
[----:B------:R0:W4:Y:S01]  /*5c90*/  LDG.E.U16 R75, desc[UR10][R52.64] ;  /* 0x0000000a344b7981 */ /* 0x000122000c1e1500 */
[----:B--2---:R-:W-:-:S03]  /*5ca0*/  IMAD.WIDE R54, R0, 0x2, R72 ;  /* 0x0000000200367825 */ /* 0x004fc600078e0248 */
[----:B------:R2:W4:Y:S01]  /*5cb0*/  LDG.E.U16 R73, desc[UR10][R58.64] ;  /* 0x0000000a3a497981 */ /* 0x000522000c1e1500 */
[----:B-1----:R-:W-:-:S03]  /*5cc0*/  IMAD.WIDE R50, R0, 0x2, R64 ;  /* 0x0000000200327825 */ /* 0x002fc600078e0240 */
[----:B------:R1:W4:Y:S01]  /*5cd0*/  LDG.E.U16 R72, desc[UR10][R56.64] ;  /* 0x0000000a38487981 */ /* 0x000322000c1e1500 */
[----:B0-----:R-:W-:-:S03]  /*5ce0*/  IMAD.WIDE R52, R0, 0x2, R66 ;  /* 0x0000000200347825 */ /* 0x001fc600078e0242 */
[----:B------:R0:W4:Y:S01]  /*5cf0*/  LDG.E.U16 R67, desc[UR10][R54.64] ;  /* 0x0000000a36437981 */ /* 0x000122000c1e1500 */
[----:B--2---:R-:W-:-:S03]  /*5d00*/  IMAD.WIDE R58, R0, 0x2, R200 ;  /* 0x00000002003a7825 */ /* 0x004fc600078e02c8 */
[----:B------:R-:W2:Y:S01]  /*5d10*/  LDG.E.U16 R65, desc[UR10][R50.64] ;  /* 0x0000000a32417981 */ /* 0x000ea2000c1e1500 */
[----:B-1----:R-:W-:-:S03]  /*5d20*/  IMAD.WIDE R56, R0, 0x2, R166 ;  /* 0x0000000200387825 */ /* 0x002fc600078e02a6 */
[----:B------:R1:W2:Y:S01]  /*5d30*/  LDG.E.U16 R66, desc[UR10][R52.64] ;  /* 0x0000000a34427981 */ /* 0x0002a2000c1e1500 */
[----:B0-----:R-:W-:-:S03]  /*5d40*/  IMAD.WIDE R54, R0, 0x2, R164 ;  /* 0x0000000200367825 */ /* 0x001fc600078e02a4 */
[----:B------:R0:W2:Y:S04]  /*5d50*/  LDG.E.U16 R64, desc[UR10][R58.64] ;  /* 0x0000000a3a407981 */ /* 0x0000a8000c1e1500 */
[----:B------:R5:W4:Y:S01]  /*5d60*/  LDS R179, [R168+0x8000] ;  /* 0x00800000a8b37984 */ /* 0x000b220000000800 */
[----:B-1----:R-:W-:-:S03]  /*5d70*/  IMAD.WIDE R52, R0, 0x2, R62 ;  /* 0x0000000200347825 */ /* 0x002fc600078e023e */
[----:B------:R1:W2:Y:S01]  /*5d80*/  LDG.E.U16 R63, desc[UR10][R56.64] ;  /* 0x0000000a383f7981 */ /* 0x0002a2000c1e1500 */
[----:B0-----:R-:W-:-:S03]  /*5d90*/  IMAD.WIDE R58, R0, 0x2, R162 ;  /* 0x00000002003a7825 */ /* 0x001fc600078e02a2 */
[----:B------:R3:W2:Y:S04]  /*5da0*/  LDG.E.U16 R62, desc[UR10][R54.64] ;  /* 0x0000000a363e7981 */ /* 0x0006a8000c1e1500 */
[----:B------:R-:W2:Y:S01]  /*5db0*/  LDG.E.U16 R59, desc[UR10][R58.64] ;  /* 0x0000000a3a3b7981 */ /* 0x000ea2000c1e1500 */
[----:B-1----:R-:W-:-:S03]  /*5dc0*/  IMAD.WIDE R56, R0, 0x2, R160 ;  /* 0x0000000200387825 */ /* 0x002fc600078e02a0 */
[----:B------:R-:W-:Y:S04]  /*5dd0*/  LDS R169, [R169+0x8000] ;  /* 0x00800000a9a97984 */ /* 0x000fe80000000800 */
[----:B------:R-:W-:Y:S04]  /*5de0*/  LDS R178, [R178+0x8000] ;  /* 0x00800000b2b27984 */ /* 0x000fe80000000800 */
[----:B------:R-:W2:Y:S01]  /*5df0*/  LDG.E.U16 R58, desc[UR10][R56.64] ;  /* 0x0000000a383a7981 */ /* 0x000ea2000c1e1500 */
[----:B------:R-:W-:-:S04]  /*5e00*/  IMAD.WIDE R160, R0, 0x2, R238 ;  /* 0x0000000200a07825 */ /* 0x000fc800078e02ee */
[----:B------:R-:W-:-:S04]  /*5e10*/  IMAD.WIDE R162, R0, 0x2, R246 ;  /* 0x0000000200a27825 */ /* 0x000fc800078e02f6 */
[----:B------:R-:W-:-:S05]  /*5e20*/  IMAD.WIDE R164, R0, 0x2, R208 ;  /* 0x0000000200a47825 */ /* 0x000fca00078e02d0 */
[----:B------:R-:W2:Y:S01]  /*5e30*/  LDG.E.U16 R167, desc[UR10][R164.64] ;  /* 0x0000000aa4a77981 */ /* 0x000ea2000c1e1500 */
[----:B---3--:R-:W-:-:S05]  /*5e40*/  IMAD.WIDE R54, R0, 0x2, R142 ;  /* 0x0000000200367825 */ /* 0x008fca00078e028e */
[----:B------:R-:W3:Y:S01]  /*5e50*/  LDG.E.U16 R57, desc[UR10][R54.64] ;  /* 0x0000000a36397981 */ /* 0x000ee2000c1e1500 */
[----:B-----5:R-:W-:-:S03]  /*5e60*/  IMAD.WIDE R50, R0, 0x2, R60 ;  /* 0x0000000200327825 */ /* 0x020fc600078e023c */
[----:B------:R-:W5:Y:S04]  /*5e70*/  LDG.E.U16 R54, desc[UR10][R162.64] ;  /* 0x0000000aa2367981 */ /* 0x000f68000c1e1500 */
[----:B------:R0:W3:Y:S04]  /*5e80*/  LDG.E.U16 R60, desc[UR10][R50.64] ;  /* 0x0000000a323c7981 */ /* 0x0000e8000c1e1500 */
[----:B------:R1:W5:Y:S01]  /*5e90*/  LDG.E.U16 R61, desc[UR10][R52.64] ;  /* 0x0000000a343d7981 */ /* 0x000362000c1e1500 */
[----:B0-----:R-:W-:-:S04]  /*5ea0*/  IMAD.WIDE R50, R0, 0x2, R248 ;  /* 0x0000000200327825 */ /* 0x001fc800078e02f8 */
[C---:B-1----:R-:W-:Y:S01]  /*5eb0*/  IMAD.WIDE R52, R0.reuse, 0x2, R250 ;  /* 0x0000000200347825 */ /* 0x042fe200078e02fa */
[----:B------:R0:W3:Y:S03]  /*5ec0*/  LDG.E.U16 R55, desc[UR10][R50.64] ;  /* 0x0000000a32377981 */ /* 0x0000e6000c1e1500 */
[C---:B------:R-:W-:Y:S01]  /*5ed0*/  IMAD.WIDE R142, R0.reuse, 0x2, R224 ;  /* 0x00000002008e7825 */ /* 0x040fe200078e02e0 */
[----:B------:R1:W3:Y:S03]  /*5ee0*/  LDG.E.U16 R56, desc[UR10][R52.64] ;  /* 0x0000000a34387981 */ /* 0x0002e6000c1e1500 */
[----:B0-----:R-:W-:-:S04]  /*5ef0*/  IMAD.WIDE R50, R0, 0x2, R236 ;  /* 0x0000000200327825 */ /* 0x001fc800078e02ec */
[C---:B-1----:R-:W-:Y:S02]  /*5f00*/  IMAD.WIDE R52, R0.reuse, 0x2, R244 ;  /* 0x0000000200347825 */ /* 0x042fe400078e02f4 */
[----:B------:R-:W3:Y:S04]  /*5f10*/  LDG.E.U16 R51, desc[UR10][R50.64] ;  /* 0x0000000a32337981 */ /* 0x000ee8000c1e1500 */
[----:B------:R-:W3:Y:S04]  /*5f20*/  LDG.E.U16 R53, desc[UR10][R52.64] ;  /* 0x0000000a34357981 */ /* 0x000ee8000c1e1500 */
[----:B------:R0:W3:Y:S04]  /*5f30*/  LDG.E.U16 R50, desc[UR10][R142.64] ;  /* 0x0000000a8e327981 */ /* 0x0000e8000c1e1500 */
[----:B------:R1:W3:Y:S01]  /*5f40*/  LDG.E.U16 R52, desc[UR10][R160.64] ;  /* 0x0000000aa0347981 */ /* 0x0002e2000c1e1500 */
[----:B0-----:R-:W-:-:S04]  /*5f50*/  IMAD.WIDE R142, R0, 0x2, R220 ;  /* 0x00000002008e7825 */ /* 0x001fc800078e02dc */
[C---:B-1----:R-:W-:Y:S02]  /*5f60*/  IMAD.WIDE R160, R0.reuse, 0x2, R216 ;  /* 0x0000000200a07825 */ /* 0x042fe400078e02d8 */
[----:B------:R-:W3:Y:S04]  /*5f70*/  LDG.E.U16 R142, desc[UR10][R142.64] ;  /* 0x0000000a8e8e7981 */ /* 0x000ee8000c1e1500 */
[----:B------:R0:W3:Y:S02]  /*5f80*/  LDG.E.U16 R143, desc[UR10][R160.64] ;  /* 0x0000000aa08f7981 */ /* 0x0000e4000c1e1500 */
[----:B0-----:R-:W-:-:S05]  /*5f90*/  IMAD.WIDE R160, R0, 0x2, R202 ;  /* 0x0000000200a07825 */ /* 0x001fca00078e02ca */
[----:B------:R0:W3:Y:S01]  /*5fa0*/  LDG.E.U16 R181, desc[UR10][R160.64] ;  /* 0x0000000aa0b57981 */ /* 0x0000e2000c1e1500 */
[----:B------:R-:W-:-:S04]  /*5fb0*/  IMAD.WIDE R162, R0, 0x2, R212 ;  /* 0x0000000200a27825 */ /* 0x000fc800078e02d4 */
[C---:B------:R-:W-:Y:S01]  /*5fc0*/  IMAD.WIDE R164, R0.reuse, 0x2, R196 ;  /* 0x0000000200a47825 */ /* 0x040fe200078e02c4 */
[----:B------:R1:W3:Y:S03]  /*5fd0*/  LDG.E.U16 R166, desc[UR10][R162.64] ;  /* 0x0000000aa2a67981 */ /* 0x0002e6000c1e1500 */
[C---:B0-----:R-:W-:Y:S01]  /*5fe0*/  IMAD.WIDE R160, R0.reuse, 0x2, R194 ;  /* 0x0000000200a07825 */ /* 0x041fe200078e02c2 */
[----:B------:R-:W3:Y:S04]  /*5ff0*/  LDG.E.U16 R201, desc[UR10][R164.64] ;  /* 0x0000000aa4c97981 */ /* 0x000ee8000c1e1500 */
[----:B------:R0:W3:Y:S01]  /*6000*/  LDG.E.U16 R204, desc[UR10][R160.64] ;  /* 0x0000000aa0cc7981 */ /* 0x0000e2000c1e1500 */
[----:B-1----:R-:W-:-:S05]  /*6010*/  IMAD.WIDE R162, R0, 0x2, R198 ;  /* 0x0000000200a27825 */ /* 0x002fca00078e02c6 */
[----:B------:R1:W3:Y:S01]  /*6020*/  LDG.E.U16 R200, desc[UR10][R162.64] ;  /* 0x0000000aa2c87981 */ /* 0x0002e2000c1e1500 */
[----:B0-----:R-:W-:-:S05]  /*6030*/  IMAD.WIDE R160, R0, 0x2, R188 ;  /* 0x0000000200a07825 */ /* 0x001fca00078e02bc */
[----:B------:R0:W3:Y:S01]  /*6040*/  LDG.E.U16 R207, desc[UR10][R160.64] ;  /* 0x0000000aa0cf7981 */ /* 0x0000e2000c1e1500 */
[----:B-1----:R-:W-:-:S04]  /*6050*/  IMAD.WIDE R162, R0, 0x2, R192 ;  /* 0x0000000200a27825 */ /* 0x002fc800078e02c0 */
[C---:B------:R-:W-:Y:S01]  /*6060*/  IMAD.WIDE R164, R0.reuse, 0x2, R190 ;  /* 0x0000000200a47825 */ /* 0x040fe200078e02be */
[----:B------:R1:W3:Y:S03]  /*6070*/  LDG.E.U16 R205, desc[UR10][R162.64] ;  /* 0x0000000aa2cd7981 */ /* 0x0002e6000c1e1500 */
[C---:B0-----:R-:W-:Y:S01]  /*6080*/  IMAD.WIDE R160, R0.reuse, 0x2, R182 ;  /* 0x0000000200a07825 */ /* 0x041fe200078e02b6 */
[----:B------:R0:W3:Y:S04]  /*6090*/  LDG.E.U16 R206, desc[UR10][R164.64] ;  /* 0x0000000aa4ce7981 */ /* 0x0000e8000c1e1500 */
[----:B------:R0:W3:Y:S01]  /*60a0*/  LDG.E.U16 R214, desc[UR10][R160.64] ;  /* 0x0000000aa0d67981 */ /* 0x0000e2000c1e1500 */
[----:B-1----:R-:W-:-:S04]  /*60b0*/  IMAD.WIDE R162, R0, 0x2, R186 ;  /* 0x0000000200a27825 */ /* 0x002fc800078e02ba */
[C---:B0-----:R-:W-:Y:S01]  /*60c0*/  IMAD.WIDE R164, R0.reuse, 0x2, R184 ;  /* 0x0000000200a47825 */ /* 0x041fe200078e02b8 */
[----:B------:R0:W3:Y:S03]  /*60d0*/  LDG.E.U16 R210, desc[UR10][R162.64] ;  /* 0x0000000aa2d27981 */ /* 0x0000e6000c1e1500 */
[C---:B------:R-:W-:Y:S01]  /*60e0*/  IMAD.WIDE R160, R0.reuse, 0x2, R172 ;  /* 0x0000000200a07825 */ /* 0x040fe200078e02ac */
[----:B------:R1:W3:Y:S04]  /*60f0*/  LDG.E.U16 R211, desc[UR10][R164.64] ;  /* 0x0000000aa4d37981 */ /* 0x0002e8000c1e1500 */
[----:B------:R1:W3:Y:S01]  /*6100*/  LDG.E.U16 R219, desc[UR10][R160.64] ;  /* 0x0000000aa0db7981 */ /* 0x0002e2000c1e1500 */
[----:B0-----:R-:W-:-:S04]  /*6110*/  IMAD.WIDE R162, R0, 0x2, R176 ;  /* 0x0000000200a27825 */ /* 0x001fc800078e02b0 */
[C---:B-1----:R-:W-:Y:S01]  /*6120*/  IMAD.WIDE R164, R0.reuse, 0x2, R174 ;  /* 0x0000000200a47825 */ /* 0x042fe200078e02ae */
[----:B------:R0:W3:Y:S03]  /*6130*/  LDG.E.U16 R215, desc[UR10][R162.64] ;  /* 0x0000000aa2d77981 */ /* 0x0000e6000c1e1500 */
[C---:B------:R-:W-:Y:S01]  /*6140*/  IMAD.WIDE R160, R0.reuse, 0x2, R22 ;  /* 0x0000000200a07825 */ /* 0x040fe200078e0216 */
[----:B------:R1:W3:Y:S04]  /*6150*/  LDG.E.U16 R218, desc[UR10][R164.64] ;  /* 0x0000000aa4da7981 */ /* 0x0002e8000c1e1500 */
[----:B------:R4:W3:Y:S01]  /*6160*/  LDG.E.U16 R227, desc[UR10][R160.64] ;  /* 0x0000000aa0e37981 */ /* 0x0008e2000c1e1500 */
[----:B0-----:R-:W-:-:S04]  /*6170*/  IMAD.WIDE R162, R0, 0x2, R170 ;  /* 0x0000000200a27825 */ /* 0x001fc800078e02aa */
[C---:B-1----:R-:W-:Y:S01]  /*6180*/  IMAD.WIDE R164, R0.reuse, 0x2, R20 ;  /* 0x0000000200a47825 */ /* 0x042fe200078e0214 */
[----:B------:R0:W3:Y:S03]  /*6190*/  LDG.E.U16 R222, desc[UR10][R162.64] ;  /* 0x0000000aa2de7981 */ /* 0x0000e6000c1e1500 */
[C---:B----4-:R-:W-:Y:S01]  /*61a0*/  IMAD.WIDE R160, R0.reuse, 0x2, R28 ;  /* 0x0000000200a07825 */ /* 0x050fe200078e021c */
[----:B------:R1:W4:Y:S04]  /*61b0*/  LDG.E.U16 R223, desc[UR10][R164.64] ;  /* 0x0000000aa4df7981 */ /* 0x000328000c1e1500 */
[----:B------:R1:W4:Y:S01]  /*61c0*/  LDG.E.U16 R233, desc[UR10][R160.64] ;  /* 0x0000000aa0e97981 */ /* 0x000322000c1e1500 */
[----:B0-----:R-:W-:-:S04]  /*61d0*/  IMAD.WIDE R162, R0, 0x2, R24 ;  /* 0x0000000200a27825 */ /* 0x001fc800078e0218 */
[C---:B-1----:R-:W-:Y:S01]  /*61e0*/  IMAD.WIDE R164, R0.reuse, 0x2, R26 ;  /* 0x0000000200a47825 */ /* 0x042fe200078e021a */
[----:B------:R0:W4:Y:S03]  /*61f0*/  LDG.E.U16 R229, desc[UR10][R162.64] ;  /* 0x0000000aa2e57981 */ /* 0x000126000c1e1500 */
[C---:B------:R-:W-:Y:S01]  /*6200*/  IMAD.WIDE R160, R0.reuse, 0x2, R34 ;  /* 0x0000000200a07825 */ /* 0x040fe200078e0222 */
        /* <DEDUP_REMOVED lines=8> */
[----:B------:R-:W-:Y:S01]  /*6290*/  FADD R168, -R5, R36 ;  /* 0x0000002405a87221 */ /* 0x000fe20000000100 */
[----:B0-----:R-:W-:-:S04]  /*62a0*/  IMAD.WIDE R162, R0, 0x2, R146 ;  /* 0x0000000200a27825 */ /* 0x001fc800078e0292 */
[C---:B-1----:R-:W-:Y:S01]  /*62b0*/  IMAD.WIDE R164, R0.reuse, 0x2, R148 ;  /* 0x0000000200a47825 */ /* 0x042fe200078e0294 */
[----:B------:R0:W4:Y:S03]  /*62c0*/  LDG.E.U16 R242, desc[UR10][R162.64] ;  /* 0x0000000aa2f27981 */ /* 0x000126000c1e1500 */
[C---:B------:R-:W-:Y:S02]  /*62d0*/  IMAD.WIDE R160, R0.reuse, 0x2, R150 ;  /* 0x0000000200a07825 */ /* 0x040fe400078e0296 */
[----:B------:R-:W4:Y:S04]  /*62e0*/  LDG.E.U16 R164, desc[UR10][R164.64] ;  /* 0x0000000aa4a47981 */ /* 0x000f28000c1e1500 */
[----:B------:R1:W4:Y:S01]  /*62f0*/  LDG.E.U16 R36, desc[UR10][R160.64] ;  /* 0x0000000aa0247981 */ /* 0x000322000c1e1500 */
[----:B0-----:R-:W-:-:S06]  /*6300*/  IMAD.WIDE R162, R0, 0x2, R154 ;  /* 0x0000000200a27825 */ /* 0x001fcc00078e029a */
[----:B------:R-:W4:Y:S01]  /*6310*/  LDG.E.U16 R162, desc[UR10][R162.64] ;  /* 0x0000000aa2a27981 */ /* 0x000f22000c1e1500 */
[----:B-1----:R-:W-:-:S05]  /*6320*/  IMAD.WIDE R160, R0, 0x2, R152 ;  /* 0x0000000200a07825 */ /* 0x002fca00078e0298 */
[----:B------:R0:W4:Y:S02]  /*6330*/  LDG.E.U16 R165, desc[UR10][R160.64] ;  /* 0x0000000aa0a57981 */ /* 0x000124000c1e1500 */
[----:B0-----:R-:W-:-:S05]  /*6340*/  IMAD.WIDE R160, R0, 0x2, R156 ;  /* 0x0000000200a07825 */ /* 0x001fca00078e029c */
[----:B------:R0:W4:Y:S02]  /*6350*/  LDG.E.U16 R163, desc[UR10][R160.64] ;  /* 0x0000000aa0a37981 */ /* 0x000124000c1e1500 */
[----:B0-----:R-:W-:-:S06]  /*6360*/  IMAD.WIDE R160, R0, 0x2, R158 ;  /* 0x0000000200a07825 */ /* 0x001fcc00078e029e */
[----:B------:R-:W4:Y:S01]  /*6370*/  LDG.E.U16 R160, desc[UR10][R160.64] ;  /* 0x0000000aa0a07981 */ /* 0x000f22000c1e1500 */
[----:B------:R-:W-:-:S06]  /*6380*/  FMUL R168, R168, 1.4426950216293334961 ;  /* 0x3fb8aa3ba8a87820 */ /* 0x000fcc0000400000 */
[----:B------:R-:W0:Y:S02]  /*6390*/  MUFU.EX2 R168, R168 ;  /* 0x000000a800a87308 */ /* 0x000e240000000800 */
[----:B0-----:R-:W-:Y:S02]  /*63a0*/  FFMA R6, R168, R6, R179 ;  /* 0x00000006a8067223 */ /* 0x001fe400000000b3 */
[----:B------:R-:W-:Y:S01]  /*63b0*/  LDS R179, [R243+UR6+0x8000] ;  /* 0x00800006f3b37984 */ /* 0x000fe20008000800 */
[----:B------:R-:W-:Y:S01]  /*63c0*/  BAR.SYNC.DEFER_BLOCKING 0x0 ;  /* 0x0000000000007b1d */ /* 0x000fe20000010000 */
[----:B------:R-:W-:Y:S02]  /*63d0*/  F2FP.F16.F32.PACK_AB R37, R37, R44 ;  /* 0x0000002c2525723e */ /* 0x000fe400000000ff */
[----:B------:R-:W-:Y:S02]  /*63e0*/  F2FP.F16.F32.PACK_AB R38, R38, R43 ;  /* 0x0000002b2626723e */ /* 0x000fe400000000ff */
[----:B------:R-:W-:Y:S01]  /*63f0*/  F2FP.F16.F32.PACK_AB R39, R39, R42 ;  /* 0x0000002a2727723e */ /* 0x000fe200000000ff */
        /* <DEDUP_REMOVED lines=13> */
[----:B--2---:R-:W-:Y:S04]  /*64d0*/  STS.U16 [R41+UR6+0x9a00], R66 ;  /* 0x009a004229007988 */ /* 0x004fe80008000406 */
[----:B------:R-:W-:Y:S04]  /*64e0*/  STS.U16 [R41+UR6+0x9c00], R65 ;  /* 0x009c004129007988 */ /* 0x000fe80008000406 */
[----:B------:R-:W-:Y:S04]  /*64f0*/  STS.U16 [R41+UR6+0x9e00], R64 ;  /* 0x009e004029007988 */ /* 0x000fe80008000406 */
[----:B------:R-:W-:Y:S04]  /*6500*/  STS.U16 [R41+UR6+0xa000], R63 ;  /* 0x00a0003f29007988 */ /* 0x000fe80008000406 */
[----:B------:R-:W-:Y:S04]  /*6510*/  STS.U16 [R41+UR6+0xa200], R62 ;  /* 0x00a2003e29007988 */ /* 0x000fe80008000406 */
[----:B-----5:R-:W-:Y:S04]  /*6520*/  STS.U16 [R41+UR6+0xa400], R61 ;  /* 0x00a4003d29007988 */ /* 0x020fe80008000406 */
[----:B---3--:R-:W-:Y:S04]  /*6530*/  STS.U16 [R41+UR6+0xa600], R60 ;  /* 0x00a6003c29007988 */ /* 0x008fe80008000406 */
        /* <DEDUP_REMOVED lines=28> */
[----:B----4-:R-:W-:Y:S04]  /*6700*/  STS.U16 [R41+UR6+0xe000], R223 ;  /* 0x00e000df29007988 */ /* 0x010fe80008000406 */
[----:B------:R0:W-:Y:S04]  /*6710*/  STS.U16 [R41+UR6+0xf600], R36 ;  /* 0x00f6002429007988 */ /* 0x0001e80008000406 */
[----:B------:R-:W-:Y:S01]  /*6720*/  STS.U16 [R41+UR6+0xe200], R227 ;  /* 0x00e200e329007988 */ /* 0x000fe20008000406 */
[----:B0-----:R-:W-:-:S03]  /*6730*/  F2FP.F16.F32.PACK_AB R36, R49, R47 ;  /* 0x0000002f3124723e */ /* 0x001fc600000000ff */
        /* <DEDUP_REMOVED lines=13> */
[----:B------:R0:W-:Y:S01]  /*6810*/  STSM.16.M88.4 [R40+0x10000], R36 ;  /* 0x0100002428007844 */ /* 0x0001e20000000200 */
[----:B------:R-:W-:Y:S01]  /*6820*/  BAR.SYNC.DEFER_BLOCKING 0x0 ;  /* 0x0000000000007b1d */ /* 0x000fe20000010000 */
[----:B0-----:R-:W-:-:S04]  /*6830*/  FADD R36, -R2, R15 ;  /* 0x0000000f02247221 */ /* 0x001fc80000000100 */
[----:B------:R-:W-:Y:S01]  /*6840*/  FMUL R36, R36, 1.4426950216293334961 ;  /* 0x3fb8aa3b24247820 */ /* 0x000fe20000400000 */
[----:B------:R-:W-:-:S03]  /*6850*/  FADD R15, -R3, R13 ;  /* 0x0000000d030f7221 */ /* 0x000fc60000000100 */
[----:B------:R0:W1:Y:S01]  /*6860*/  MUFU.EX2 R13, R36 ;  /* 0x00000024000d7308 */ /* 0x0000620000000800 */
[----:B------:R-:W-:Y:S01]  /*6870*/  FMUL R15, R15, 1.4426950216293334961 ;  /* 0x3fb8aa3b0f0f7820 */ /* 0x000fe20000400000 */
[----:B------:R-:W-:Y:S04]  /*6880*/  LDSM.16.M88.4 R64, [R48+0x8000] ;  /* 0x008000003040783b */ /* 0x000fe80000000200 */
[----:B------:R-:W-:Y:S04]  /*6890*/  LDSM.16.M88.4 R60, [R48+0x9000] ;  /* 0x00900000303c783b */ /* 0x000fe80000000200 */
[----:B------:R-:W-:Y:S04]  /*68a0*/  LDSM.16.M88.4 R40, [R48+0xa000] ;  /* 0x00a000003028783b */ /* 0x000fe80000000200 */
[----:B------:R-:W-:Y:S04]  /*68b0*/  LDSM.16.M88.4 R44, [R48+0xb000] ;  /* 0x00b00000302c783b */ /* 0x000fe80000000200 */
[----:B0-----:R-:W-:Y:S04]  /*68c0*/  LDSM.16.M88.4 R36, [R48+0xc000] ;  /* 0x00c000003024783b */ /* 0x001fe80000000200 */
[----:B------:R-:W-:Y:S04]  /*68d0*/  LDSM.16.M88.4 R56, [R48+0xd000] ;  /* 0x00d000003038783b */ /* 0x000fe80000000200 */
[----:B------:R-:W-:Y:S04]  /*68e0*/  LDSM.16.M88.4 R52, [R48+0xe000] ;  /* 0x00e000003034783b */ /* 0x000fe80000000200 */
[----:B------:R-:W0:Y:S04]  /*68f0*/  LDSM.16.M88.4 R72, [R180+UR6+0x10000] ;  /* 0x01000006b448783b */ /* 0x000e280008000200 */
[----:B------:R-:W2:Y:S01]  /*6900*/  LDSM.16.M88.4 R48, [R48+0xf000] ;  /* 0x00f000003030783b */ /* 0x000ea20000000200 */
[----:B------:R-:W3:Y:S01]  /*6910*/  MUFU.EX2 R15, R15 ;  /* 0x0000000f000f7308 */ /* 0x000ee20000000800 */
[C---:B-1----:R-:W-:Y:S01]  /*6920*/  FMUL R164, R13.reuse, R132 ;  /* 0x000000840da47220 */ /* 0x042fe20000400000 */
[C---:B------:R-:W-:Y:S01]  /*6930*/  FMUL R165, R13.reuse, R133 ;  /* 0x000000850da57220 */ /* 0x040fe20000400000 */
[----:B------:R-:W-:Y:S01]  /*6940*/  FADD R8, -R4, R8 ;  /* 0x0000000804087221 */ /* 0x000fe20000000100 */
[C---:B------:R-:W-:Y:S01]  /*6950*/  FMUL R76, R13.reuse, R76 ;  /* 0x0000004c0d4c7220 */ /* 0x040fe20000400000 */
[C---:B------:R-:W-:Y:S01]  /*6960*/  FMUL R77, R13.reuse, R77 ;  /* 0x0000004d0d4d7220 */ /* 0x040fe20000400000 */
[C---:B------:R-:W-:Y:S01]  /*6970*/  FMUL R160, R13.reuse, R124 ;  /* 0x0000007c0da07220 */ /* 0x040fe20000400000 */
[C---:B------:R-:W-:Y:S01]  /*6980*/  FMUL R161, R13.reuse, R125 ;  /* 0x0000007d0da17220 */ /* 0x040fe20000400000 */
[----:B------:R-:W-:Y:S01]  /*6990*/  FMUL R140, R13, R112 ;  /* 0x000000700d8c7220 */ /* 0x000fe20000400000 */
[C---:B---3--:R-:W-:Y:S01]  /*69a0*/  FMUL R166, R15.reuse, R134 ;  /* 0x000000860fa67220 */ /* 0x048fe20000400000 */
[----:B------:R-:W-:-:S02]  /*69b0*/  FMUL R167, R15, R135 ;  /* 0x000000870fa77220 */ /* 0x000fc40000400000 */
[----:B------:R-:W1:Y:S01]  /*69c0*/  LDSM.16.M88.4 R132, [R180+UR6+0x10400] ;  /* 0x01040006b484783b */ /* 0x000e620008000200 */
[C---:B------:R-:W-:Y:S01]  /*69d0*/  FMUL R78, R15.reuse, R78 ;  /* 0x0000004e0f4e7220 */ /* 0x040fe20000400000 */
[----:B------:R-:W-:Y:S01]  /*69e0*/  FMUL R79, R15, R79 ;  /* 0x0000004f0f4f7220 */ /* 0x000fe20000400000 */
[C---:B------:R-:W-:Y:S01]  /*69f0*/  FMUL R141, R13.reuse, R113 ;  /* 0x000000710d8d7220 */ /* 0x040fe20000400000 */
[C---:B------:R-:W-:Y:S01]  /*6a00*/  FMUL R136, R13.reuse, R116 ;  /* 0x000000740d887220 */ /* 0x040fe20000400000 */
[----:B------:R-:W-:Y:S01]  /*6a10*/  FMUL R137, R13, R117 ;  /* 0x000000750d897220 */ /* 0x000fe20000400000 */
        /* <DEDUP_REMOVED lines=11> */
[C---:B------:R-:W-:Y:S01]  /*6ad0*/  FMUL R139, R15.reuse, R119 ;  /* 0x000000770f8b7220 */ /* 0x040fe20000400000 */
[C---:B------:R-:W-:Y:S01]  /*6ae0*/  FMUL R122, R15.reuse, R122 ;  /* 0x0000007a0f7a7220 */ /* 0x040fe20000400000 */
[C---:B------:R-:W-:Y:S01]  /*6af0*/  FMUL R123, R15.reuse, R123 ;  /* 0x0000007b0f7b7220 */ /* 0x040fe20000400000 */
[C---:B------:R-:W-:Y:S01]  /*6b00*/  FMUL R130, R15.reuse, R130 ;  /* 0x000000820f827220 */ /* 0x040fe20000400000 */
[C---:B------:R-:W-:Y:S01]  /*6b10*/  FMUL R131, R15.reuse, R131 ;  /* 0x000000830f837220 */ /* 0x040fe20000400000 */
[C---:B------:R-:W-:Y:S01]  /*6b20*/  FMUL R70, R15.reuse, R70 ;  /* 0x000000460f467220 */ /* 0x040fe20000400000 */
[----:B------:R-:W-:Y:S01]  /*6b30*/  FMUL R71, R15, R71 ;  /* 0x000000470f477220 */ /* 0x000fe20000400000 */
[----:B------:R-:W-:Y:S01]  /*6b40*/  FMUL R8, R8, 1.4426950216293334961 ;  /* 0x3fb8aa3b08087820 */ /* 0x000fe20000400000 */
[C---:B0-----:R-:W-:Y:S05]  /*6b50*/  HMMA.16816.F32 R76, R72.reuse, R64, R76 ;  /* 0x00000040484c723c */ /* 0x041fea000000184c */
[----:B------:R-:W0:Y:S01]  /*6b60*/  MUFU.EX2 R8, R8 ;  /* 0x0000000800087308 */ /* 0x000e220000000800 */
[C---:B------:R-:W-:Y:S06]  /*6b70*/  HMMA.16816.F32 R124, R72.reuse, R60, R164 ;  /* 0x0000003c487c723c */ /* 0x040fec00000018a4 */
[C---:B------:R-:W-:Y:S06]  /*6b80*/  HMMA.16816.F32 R112, R72.reuse, R40, R160 ;  /* 0x000000284870723c */ /* 0x040fec00000018a0 */
[C---:B------:R-:W-:Y:S06]  /*6b90*/  HMMA.16816.F32 R116, R72.reuse, R44, R140 ;  /* 0x0000002c4874723c */ /* 0x040fec000000188c */
[C---:B------:R-:W-:Y:S06]  /*6ba0*/  HMMA.16816.F32 R136, R72.reuse, R36, R136 ;  /* 0x000000244888723c */ /* 0x040fec0000001888 */
[C---:B------:R-:W-:Y:S06]  /*6bb0*/  HMMA.16816.F32 R120, R72.reuse, R56, R120 ;  /* 0x000000384878723c */ /* 0x040fec0000001878 */
[C---:B------:R-:W-:Y:S06]  /*6bc0*/  HMMA.16816.F32 R128, R72.reuse, R52, R128 ;  /* 0x000000344880723c */ /* 0x040fec0000001880 */
[----:B--2---:R-:W-:Y:S07]  /*6bd0*/  HMMA.16816.F32 R68, R72, R48, R68 ;  /* 0x000000304844723c */ /* 0x004fee0000001844 */
[----:B------:R-:W-:-:S05]  /*6be0*/  LOP3.LUT R72, R180, 0x20, RZ, 0x3c, !PT ;  /* 0x00000020b4487812 */ /* 0x000fca00078e3cff */
[----:B------:R-:W2:Y:S04]  /*6bf0*/  LDSM.16.M88.4 R140, [R72+UR6+0x10000] ;  /* 0x01000006488c783b */ /* 0x000ea80008000200 */
[----:B------:R-:W3:Y:S01]  /*6c00*/  LDSM.16.M88.4 R72, [R72+UR6+0x10400] ;  /* 0x010400064848783b */ /* 0x000ee20008000200 */
[----:B------:R-:W4:Y:S01]  /*6c10*/  S2R R243, SR_CTAID.X ;  /* 0x0000000000f37919 */ /* 0x000f220000002500 */
[C---:B0-----:R-:W-:Y:S01]  /*6c20*/  FMUL R88, R8.reuse, R88 ;  /* 0x0000005808587220 */ /* 0x041fe20000400000 */
[----:B------:R-:W-:Y:S01]  /*6c30*/  FMUL R89, R8, R89 ;  /* 0x0000005908597220 */ /* 0x000fe20000400000 */
[C---:B------:R-:W-:Y:S01]  /*6c40*/  FMUL R90, R168.reuse, R90 ;  /* 0x0000005aa85a7220 */ /* 0x040fe20000400000 */
[----:B------:R-:W-:-:S07]  /*6c50*/  FMUL R91, R168, R91 ;  /* 0x0000005ba85b7220 */ /* 0x000fce0000400000 */
[C---:B-1----:R-:W-:Y:S01]  /*6c60*/  HMMA.16816.F32 R88, R132.reuse, R36, R88 ;  /* 0x000000248458723c */ /* 0x042fe20000001858 */
[C---:B------:R-:W-:Y:S01]  /*6c70*/  FMUL R80, R8.reuse, R80 ;  /* 0x0000005008507220 */ /* 0x040fe20000400000 */
[C---:B------:R-:W-:Y:S01]  /*6c80*/  FMUL R81, R8.reuse, R81 ;  /* 0x0000005108517220 */ /* 0x040fe20000400000 */
[C---:B------:R-:W-:Y:S01]  /*6c90*/  FMUL R96, R8.reuse, R96 ;  /* 0x0000006008607220 */ /* 0x040fe20000400000 */
[----:B------:R-:W-:Y:S01]  /*6ca0*/  FMUL R97, R8, R97 ;  /* 0x0000006108617220 */ /* 0x000fe20000400000 */
        /* <DEDUP_REMOVED lines=13> */
[----:B------:R-:W-:Y:S01]  /*6d80*/  FMUL R105, R8, R105 ;  /* 0x0000006908697220 */ /* 0x000fe20000400000 */
[C---:B------:R-:W-:Y:S01]  /*6d90*/  FMUL R106, R168.reuse, R106 ;  /* 0x0000006aa86a7220 */ /* 0x040fe20000400000 */
[----:B------:R-:W-:Y:S01]  /*6da0*/  FMUL R107, R168, R107 ;  /* 0x0000006ba86b7220 */ /* 0x000fe20000400000 */
        /* <DEDUP_REMOVED lines=8> */
[C---:B------:R-:W-:Y:S01]  /*6e30*/  HMMA.16816.F32 R80, R132.reuse, R64, R80 ;  /* 0x000000408450723c */ /* 0x040fe20000001850 */
[----:B------:R-:W-:Y:S01]  /*6e40*/  UIADD3 UR4, UP0, UR4, 0x20, URZ ;  /* 0x0000002004047890 */ /* 0x000fe2000ff1e03f */
[----:B----4-:R-:W-:Y:S01]  /*6e50*/  IMAD.SHL.U32 R243, R243, 0x20, RZ ;  /* 0x00000020f3f37824 */ /* 0x010fe200078e00ff */
[----:B------:R-:W0:Y:S03]  /*6e60*/  LDC R37, c[0x0][0x254] ;  /* 0x00009500ff257b82 */ /* 0x000e260000000800 */
[----:B------:R-:W-:Y:S01]  /*6e70*/  HMMA.16816.F32 R96, R132, R60, R96 ;  /* 0x0000003c8460723c */ /* 0x000fe20000001860 */
[----:B------:R-:W-:-:S05]  /*6e80*/  UIADD3.X UR5, URZ, UR5, URZ, UP0, !UPT ;  /* 0x000000053f057290 */ /* 0x000fca00087fe43f */
[----:B------:R-:W-:Y:S01]  /*6e90*/  HMMA.16816.F32 R84, R132, R40, R84 ;  /* 0x000000288454723c */ /* 0x000fe20000001854 */
[----:B------:R-:W-:-:S05]  /*6ea0*/  VIADD R243, R243, 0x20 ;  /* 0x00000020f3f37836 */ /* 0x000fca0000000000 */
[C---:B------:R-:W-:Y:S06]  /*6eb0*/  HMMA.16816.F32 R100, R132.reuse, R44, R100 ;  /* 0x0000002c8464723c */ /* 0x040fec0000001864 */
[C---:B------:R-:W-:Y:S06]  /*6ec0*/  HMMA.16816.F32 R104, R132.reuse, R56, R104 ;  /* 0x000000388468723c */ /* 0x040fec0000001868 */
[C---:B------:R-:W-:Y:S06]  /*6ed0*/  HMMA.16816.F32 R92, R132.reuse, R52, R92 ;  /* 0x00000034845c723c */ /* 0x040fec000000185c */
[----:B------:R-:W-:Y:S06]  /*6ee0*/  HMMA.16816.F32 R108, R132, R48, R108 ;  /* 0x00000030846c723c */ /* 0x000fec000000186c */
[C---:B--2---:R-:W-:Y:S06]  /*6ef0*/  HMMA.16816.F32 R132, R140.reuse, R62, R124 ;  /* 0x0000003e8c84723c */ /* 0x044fec000000187c */
[C---:B------:R-:W-:Y:S06]  /*6f00*/  HMMA.16816.F32 R124, R140.reuse, R42, R112 ;  /* 0x0000002a8c7c723c */ /* 0x040fec0000001870 */
[C---:B------:R-:W-:Y:S06]  /*6f10*/  HMMA.16816.F32 R112, R140.reuse, R46, R116 ;  /* 0x0000002e8c70723c */ /* 0x040fec0000001874 */
[-C--:B------:R-:W-:Y:S06]  /*6f20*/  HMMA.16816.F32 R116, R140, R38.reuse, R136 ;  /* 0x000000268c74723c */ /* 0x080fec0000001888 */
[----:B---3--:R-:W-:Y:S01]  /*6f30*/  HMMA.16816.F32 R88, R72, R38, R88 ;  /* 0x000000264858723c */ /* 0x008fe20000001858 */
[----:B------:R-:W1:Y:S01]  /*6f40*/  LDC R38, c[0x0][0x264] ;  /* 0x00009900ff267b82 */ /* 0x000e620000000800 */
[----:B------:R-:W-:-:S02]  /*6f50*/  ISETP.LE.U32.AND P1, PT, R243, UR4, PT ;  /* 0x00000004f3007c0c */ /* 0x000fc4000bf23070 */
[----:B------:R-:W-:-:S04]  /*6f60*/  MOV R36, UR5 ;  /* 0x0000000500247c02 */ /* 0x000fc80008000f00 */
[----:B------:R-:W-:Y:S01]  /*6f70*/  ISETP.GE.U32.AND.EX P1, PT, R36, RZ, PT, P1 ;  /* 0x000000ff2400720c */ /* 0x000fe20003f26110 */
[----:B------:R-:W-:Y:S01]  /*6f80*/  HMMA.16816.F32 R76, R140, R66, R76 ;  /* 0x000000428c4c723c */ /* 0x000fe2000000184c */
[----:B------:R-:W-:Y:S01]  /*6f90*/  FFMA R7, R8, R7, R169 ;  /* 0x0000000708077223 */ /* 0x000fe200000000a9 */
[----:B------:R-:W-:Y:S01]  /*6fa0*/  FFMA R9, R15, R9, R178 ;  /* 0x000000090f097223 */ /* 0x000fe200000000b2 */
[----:B------:R-:W-:-:S03]  /*6fb0*/  FFMA R14, R13, R14, R179 ;  /* 0x0000000e0d0e7223 */ /* 0x000fc600000000b3 */
[----:B------:R-:W-:Y:S01]  /*6fc0*/  HMMA.16816.F32 R120, R140, R58, R120 ;  /* 0x0000003a8c78723c */ /* 0x000fe20000001878 */
[----:B0-----:R-:W-:Y:S01]  /*6fd0*/  IMAD R10, R37, 0x20, R10 ;  /* 0x00000020250a7824 */ /* 0x001fe200078e020a */
[----:B------:R-:W-:Y:S01]  /*6fe0*/  MOV R15, R2 ;  /* 0x00000002000f7202 */ /* 0x000fe20000000f00 */
[----:B------:R-:W-:-:S03]  /*6ff0*/  IMAD.MOV.U32 R13, RZ, RZ, R3 ;  /* 0x000000ffff0d7224 */ /* 0x000fc600078e0003 */
[----:B------:R-:W-:Y:S01]  /*7000*/  HMMA.16816.F32 R128, R140, R54, R128 ;  /* 0x000000368c80723c */ /* 0x000fe20000001880 */
[----:B------:R-:W-:Y:S01]  /*7010*/  IMAD.MOV.U32 R8, RZ, RZ, R4 ;  /* 0x000000ffff087224 */ /* 0x000fe200078e0004 */
[----:B------:R-:W-:-:S04]  /*7020*/  MOV R36, R5 ;  /* 0x0000000500247202 */ /* 0x000fc80000000f00 */
[----:B------:R-:W-:Y:S01]  /*7030*/  HMMA.16816.F32 R68, R140, R50, R68 ;  /* 0x000000328c44723c */ /* 0x000fe20000001844 */
[----:B-1----:R-:W-:-:S05]  /*7040*/  IMAD R0, R38, 0x20, R0 ;  /* 0x0000002026007824 */ /* 0x002fca00078e0200 */
[C---:B------:R-:W-:Y:S06]  /*7050*/  HMMA.16816.F32 R80, R72.reuse, R66, R80 ;  /* 0x000000424850723c */ /* 0x040fec0000001850 */
[C---:B------:R-:W-:Y:S06]  /*7060*/  HMMA.16816.F32 R96, R72.reuse, R62, R96 ;  /* 0x0000003e4860723c */ /* 0x040fec0000001860 */
[C---:B------:R-:W-:Y:S06]  /*7070*/  HMMA.16816.F32 R84, R72.reuse, R42, R84 ;  /* 0x0000002a4854723c */ /* 0x040fec0000001854 */
[C---:B------:R-:W-:Y:S06]  /*7080*/  HMMA.16816.F32 R100, R72.reuse, R46, R100 ;  /* 0x0000002e4864723c */ /* 0x040fec0000001864 */
[C---:B------:R-:W-:Y:S06]  /*7090*/  HMMA.16816.F32 R104, R72.reuse, R58, R104 ;  /* 0x0000003a4868723c */ /* 0x040fec0000001868 */
[C---:B------:R-:W-:Y:S06]  /*70a0*/  HMMA.16816.F32 R92, R72.reuse, R54, R92 ;  /* 0x00000036485c723c */ /* 0x040fec000000185c */
[----:B------:R-:W-:Y:S01]  /*70b0*/  HMMA.16816.F32 R108, R72, R50, R108 ;  /* 0x00000032486c723c */ /* 0x000fe2000000186c */
[----:B------:R-:W-:-:S08]  /*70c0*/  NOP ;  /* 0x0000000000007918 */ /* 0x000fd00000000000 */
[----:B------:R-:W-:-:S15]  /*70d0*/  @!P1 BRA `(.L_x_1) ;  /* 0xffffffc000d49947 */ /* 0x000fde000383ffff */
.L_x_0:
[----:B------:R-:W0:Y:S01]  /*70e0*/  S2R R41, SR_TID.X ;  /* 0x0000000000297919 */ /* 0x000e220000002100 */
[----:B------:R-:W1:Y:S01]  /*70f0*/  LDC R31, c[0x0][0x278] ;  /* 0x00009e00ff1f7b82 */ /* 0x000e620000000800 */
[----:B------:R-:W-:Y:S01]  /*7100*/  IMAD.MOV.U32 R18, RZ, RZ, R9 ;  /* 0x000000ffff127224 */ /* 0x000fe200078e0009 */
[----:B------:R-:W-:Y:S01]  /*7110*/  MOV R15, R14 ;  /* 0x0000000e000f7202 */ /* 0x000fe20000000f00 */
[----:B------:R-:W-:Y:S01]  /*7120*/  IMAD.MOV.U32 R22, RZ, RZ, R98 ;  /* 0x000000ffff167224 */ /* 0x000fe200078e0062 */
[----:B------:R-:W-:Y:S01]  /*7130*/  MOV R16, R7 ;  /* 0x0000000700107202 */ /* 0x000fe20000000f00 */
[C---:B------:R-:W-:Y:S01]  /*7140*/  FMUL R7, R18.reuse, 8388608 ;  /* 0x4b00000012077820 */ /* 0x040fe20000400000 */
[----:B------:R-:W-:Y:S01]  /*7150*/  FSETP.GEU.AND P3, PT, R18, 1.175494350822287508e-38, PT ;  /* 0x008000001200780b */ /* 0x000fe20003f6e000 */
[----:B------:R-:W-:Y:S01]  /*7160*/  IMAD.MOV.U32 R148, RZ, RZ, R118 ;  /* 0x000000ffff947224 */ /* 0x000fe200078e0076 */
[----:B------:R-:W-:Y:S01]  /*7170*/  FSETP.GEU.AND P2, PT, R15, 1.175494350822287508e-38, PT ;  /* 0x008000000f00780b */ /* 0x000fe20003f4e000 */
[C---:B------:R-:W-:Y:S01]  /*7180*/  FMUL R33, R16.reuse, 8388608 ;  /* 0x4b00000010217820 */ /* 0x040fe20000400000 */
[----:B------:R-:W-:Y:S01]  /*7190*/  FSEL R7, R7, R18, !P3 ;  /* 0x0000001207077208 */ /* 0x000fe20005800000 */
[----:B------:R-:W-:Y:S01]  /*71a0*/  IMAD.MOV.U32 R152, RZ, RZ, R114 ;  /* 0x000000ffff987224 */ /* 0x000fe200078e0072 */
[----:B------:R-:W-:Y:S01]  /*71b0*/  FSEL R37, RZ, -23, P3 ;  /* 0xc1b80000ff257808 */ /* 0x000fe20001800000 */
[----:B------:R-:W-:Y:S01]  /*71c0*/  IMAD.MOV.U32 R140, RZ, RZ, R68 ;  /* 0x000000ffff8c7224 */ /* 0x000fe200078e0044 */
[----:B------:R-:W-:Y:S01]  /*71d0*/  FSEL R35, RZ, -23, P2 ;  /* 0xc1b80000ff237808 */ /* 0x000fe20001000000 */
[----:B------:R-:W-:Y:S01]  /*71e0*/  IMAD.MOV.U32 R20, RZ, RZ, R100 ;  /* 0x000000ffff147224 */ /* 0x000fe200078e0064 */
[----:B------:R-:W-:Y:S01]  /*71f0*/  FSETP.GEU.AND P4, PT, R16, 1.175494350822287508e-38, PT ;  /* 0x008000001000780b */ /* 0x000fe20003f8e000 */
[----:B------:R-:W-:Y:S01]  /*7200*/  IMAD.MOV.U32 R114, RZ, RZ, R88 ;  /* 0x000000ffff727224 */ /* 0x000fe200078e0058 */
[----:B------:R-:W-:Y:S01]  /*7210*/  MOV R118, R84 ;  /* 0x0000005400767202 */ /* 0x000fe20000000f00 */
[----:B------:R-:W-:Y:S01]  /*7220*/  IMAD.MOV.U32 R144, RZ, RZ, R122 ;  /* 0x000000ffff907224 */ /* 0x000fe200078e007a */
[----:B------:R-:W-:Y:S01]  /*7230*/  FSEL R33, R33, R16, !P4 ;  /* 0x0000001021217208 */ /* 0x000fe20006000000 */
[----:B------:R-:W-:Y:S01]  /*7240*/  IMAD.MOV.U32 R142, RZ, RZ, R128 ;  /* 0x000000ffff8e7224 */ /* 0x000fe200078e0080 */
[----:B------:R-:W-:Y:S01]  /*7250*/  MOV R154, R126 ;  /* 0x0000007e009a7202 */ /* 0x000fe20000000f00 */
[----:B------:R-:W-:Y:S01]  /*7260*/  IMAD.MOV.U32 R136, RZ, RZ, R130 ;  /* 0x000000ffff887224 */ /* 0x000fe200078e0082 */
[----:B------:R-:W-:Y:S01]  /*7270*/  IADD3 R44, R33, -0x3f3504f3, RZ ;  /* 0xc0cafb0d212c7810 */ /* 0x000fe20007ffe0ff */
[----:B------:R-:W-:Y:S01]  /*7280*/  IMAD.MOV.U32 R138, RZ, RZ, R69 ;  /* 0x000000ffff8a7224 */ /* 0x000fe200078e0045 */
[----:B------:R-:W-:Y:S01]  /*7290*/  FSEL R39, RZ, -23, P4 ;  /* 0xc1b80000ff277808 */ /* 0x000fe20002000000 */
[----:B------:R-:W-:Y:S01]  /*72a0*/  IMAD.MOV.U32 R24, RZ, RZ, R71 ;  /* 0x000000ffff187224 */ /* 0x000fe200078e0047 */
[----:B------:R-:W-:Y:S01]  /*72b0*/  LOP3.LUT R44, R44, 0xff800000, RZ, 0xc0, !PT ;  /* 0xff8000002c2c7812 */ /* 0x000fe200078ec0ff */
[----:B------:R-:W-:Y:S01]  /*72c0*/  IMAD.MOV.U32 R156, RZ, RZ, R134 ;  /* 0x000000ffff9c7224 */ /* 0x000fe200078e0086 */
[----:B------:R-:W-:Y:S01]  /*72d0*/  MOV R134, R70 ;  /* 0x0000004600867202 */ /* 0x000fe20000000f00 */
[C---:B0-----:R-:W-:Y:S01]  /*72e0*/  IMAD.SHL.U32 R0, R41.reuse, 0x1000, RZ ;  /* 0x0000100029007824 */ /* 0x041fe200078e00ff */
[----:B------:R-:W-:Y:S01]  /*72f0*/  SHF.R.U32.HI R28, RZ, 0x5, R41 ;  /* 0x00000005ff1c7819 */ /* 0x000fe20000011629 */
[C---:B------:R-:W-:Y:S01]  /*7300*/  IMAD.SHL.U32 R13, R41.reuse, 0x10, RZ ;  /* 0x00000010290d7824 */ /* 0x040fe200078e00ff */
[----:B------:R-:W-:Y:S01]  /*7310*/  LOP3.LUT R8, R41, 0xc0, RZ, 0xc0, !PT ;  /* 0x000000c029087812 */ /* 0x000fe200078ec0ff */
[----:B------:R-:W-:Y:S01]  /*7320*/  IMAD.MOV.U32 R160, RZ, RZ, R78 ;  /* 0x000000ffffa07224 */ /* 0x000fe200078e004e */
[----:B------:R-:W-:Y:S01]  /*7330*/  SGXT.U32 R28, R28, 0x3 ;  /* 0x000000031c1c781a */ /* 0x000fe20000000000 */
[----:B------:R-:W-:Y:S01]  /*7340*/  IMAD.MOV.U32 R158, RZ, RZ, R79 ;  /* 0x000000ffff9e7224 */ /* 0x000fe200078e004f */
[----:B------:R-:W-:Y:S01]  /*7350*/  LOP3.LUT R0, R0, 0x6000, RZ, 0xc0, !PT ;  /* 0x0000600000007812 */ /* 0x000fe200078ec0ff */
[----:B------:R-:W-:Y:S01]  /*7360*/  IMAD.MOV.U32 R150, RZ, RZ, R116 ;  /* 0x000000ffff967224 */ /* 0x000fe200078e0074 */
[----:B------:R-:W-:Y:S01]  /*7370*/  SHF.R.U32.HI R8, RZ, 0x1, R8 ;  /* 0x00000001ff087819 */ /* 0x000fe20000011608 */
[----:B-1----:R-:W-:Y:S01]  /*7380*/  IMAD R28, R28, R31, RZ ;  /* 0x0000001f1c1c7224 */ /* 0x002fe200078e02ff */
[----:B------:R-:W-:Y:S01]  /*7390*/  LOP3.LUT R11, R0, 0x3f0, R13, 0xf8, !PT ;  /* 0x000003f0000b7812 */ /* 0x000fe200078ef80d */
[----:B------:R-:W-:Y:S01]  /*73a0*/  IMAD.MOV.U32 R146, RZ, RZ, R120 ;  /* 0x000000ffff927224 */ /* 0x000fe200078e0078 */
[----:B------:R-:W-:Y:S01]  /*73b0*/  LOP3.LUT R13, R13, 0x70, RZ, 0xc0, !PT ;  /* 0x000000700d0d7812 */ /* 0x000fe200078ec0ff */
[----:B------:R-:W-:Y:S01]  /*73c0*/  VIADD R48, R7, 0xc0cafb0d ;  /* 0xc0cafb0d07307836 */ /* 0x000fe20000000000 */
[----:B------:R-:W-:Y:S01]  /*73d0*/  LEA R29, R31, R28, 0x3 ;  /* 0x0000001c1f1d7211 */ /* 0x000fe200078e18ff */
[----:B------:R-:W-:Y:S01]  /*73e0*/  ULDC.64 UR4, c[0x0][0x270] ;  /* 0x00009c0000047ab9 */ /* 0x000fe20000000a00 */
[----:B------:R-:W-:Y:S01]  /*73f0*/  LOP3.LUT R40, R41, 0x1c, RZ, 0xc0, !PT ;  /* 0x0000001c29287812 */ /* 0x000fe200078ec0ff */
[----:B------:R-:W-:Y:S01]  /*7400*/  VIADD R12, R13, UR6 ;  /* 0x000000060d0c7c36 */ /* 0x000fe20008000000 */
[----:B------:R-:W-:Y:S01]  /*7410*/  LOP3.LUT R0, R11, R8, RZ, 0x3c, !PT ;  /* 0x000000080b007212 */ /* 0x000fe200078e3cff */
[----:B------:R-:W-:Y:S01]  /*7420*/  IMAD R30, R31, 0x8, R29 ;  /* 0x000000081f1e7824 */ /* 0x000fe200078e021d */
[----:B------:R-:W-:Y:S01]  /*7430*/  LOP3.LUT R10, R41, 0xff, RZ, 0xc0, !PT ;  /* 0x000000ff290a7812 */ /* 0x000fe200078ec0ff */
[----:B------:R-:W-:-:S02]  /*7440*/  IMAD.MOV.U32 R13, RZ, RZ, R6 ;  /* 0x000000ffff0d7224 */ /* 0x000fc400078e0006 */
[----:B------:R-:W-:Y:S01]  /*7450*/  FMUL R6, R15, 8388608 ;  /* 0x4b0000000f067820 */ /* 0x000fe20000400000 */
[----:B------:R-:W-:Y:S01]  /*7460*/  IMAD R32, R31, 0x8, R30 ;  /* 0x000000081f207824 */ /* 0x000fe200078e021e */
[----:B------:R-:W-:Y:S01]  /*7470*/  ISETP.GE.U32.AND P0, PT, R10, 0x20, PT ;  /* 0x000000200a00780c */ /* 0x000fe20003f06070 */
[C---:B------:R-:W-:Y:S01]  /*7480*/  FMUL R46, R13.reuse, 8388608 ;  /* 0x4b0000000d2e7820 */ /* 0x040fe20000400000 */
[----:B------:R-:W-:Y:S01]  /*7490*/  FSETP.GEU.AND P5, PT, R13, 1.175494350822287508e-38, PT ;  /* 0x008000000d00780b */ /* 0x000fe20003fae000 */
[----:B------:R-:W-:Y:S01]  /*74a0*/  IMAD.SHL.U32 R11, R41, 0x20, RZ ;  /* 0x00000020290b7824 */ /* 0x000fe200078e00ff */
[----:B------:R-:W-:Y:S01]  /*74b0*/  LEA R34, R31, R32, 0x3 ;  /* 0x000000201f227211 */ /* 0x000fe200078e18ff */
[----:B------:R-:W-:Y:S01]  /*74c0*/  IMAD.SHL.U32 R40, R40, 0x4, RZ ;  /* 0x0000000428287824 */ /* 0x000fe200078e00ff */
[----:B------:R-:W-:Y:S01]  /*74d0*/  FSETP.GT.AND P1, PT, |R13|, 8.50705917302346158658e+37, PT ;  /* 0x7e8000000d00780b */ /* 0x000fe20003f24200 */
[----:B------:R-:W-:Y:S01]  /*74e0*/  UIMAD UR4, UR7, UR4, URZ ;  /* 0x00000004070472a4 */ /* 0x000fe2000f8e023f */
[----:B------:R-:W-:-:S02]  /*74f0*/  LEA R36, R31, R34, 0x3 ;  /* 0x000000221f247211 */ /* 0x000fc400078e18ff */
[----:B------:R-:W-:Y:S01]  /*7500*/  FSEL R46, R46, R13, !P5 ;  /* 0x0000000d2e2e7208 */ /* 0x000fe20006800000 */
[----:B------:R-:W-:Y:S01]  /*7510*/  USHF.L.U32 UR8, UR4, 0x1, URZ ;  /* 0x0000000104087899 */ /* 0x000fe2000800063f */
[----:B------:R-:W-:Y:S02]  /*7520*/  LEA R38, R31, R36, 0x3 ;  /* 0x000000241f267211 */ /* 0x000fe400078e18ff */
[----:B------:R-:W-:Y:S01]  /*7530*/  FSETP.GEU.AND P3, PT, |R13|, 1.175494350822287508e-38, PT ;  /* 0x008000000d00780b */ /* 0x000fe20003f6e200 */
[----:B------:R-:W-:Y:S01]  /*7540*/  VIADD R45, R46, 0xc0cafb0d ;  /* 0xc0cafb0d2e2d7836 */ /* 0x000fe20000000000 */
[----:B------:R-:W-:Y:S02]  /*7550*/  LEA R56, R31, R38, 0x3 ;  /* 0x000000261f387211 */ /* 0x000fe400078e18ff */
[----:B------:R-:W-:Y:S01]  /*7560*/  LOP3.LUT R41, R41, 0x18, RZ, 0xc0, !PT ;  /* 0x0000001829297812 */ /* 0x000fe200078ec0ff */
[----:B------:R-:W-:Y:S01]  /*7570*/  @P1 FMUL R13, R13, 0.25 ;  /* 0x3e8000000d0d1820 */ /* 0x000fe20000400000 */
[----:B------:R-:W-:Y:S01]  /*7580*/  FSEL R6, R6, R15, !P2 ;  /* 0x0000000f06067208 */ /* 0x000fe20005000000 */
[----:B------:R-:W-:Y:S01]  /*7590*/  IMAD R58, R31, 0x8, R56 ;  /* 0x000000081f3a7824 */ /* 0x000fe200078e0238 */
[----:B------:R-:W-:Y:S01]  /*75a0*/  LOP3.LUT R11, R40, 0x1c60, R11, 0x78, !PT ;  /* 0x00001c60280b7812 */ /* 0x000fe200078e780b */
[----:B------:R-:W-:Y:S01]  /*75b0*/  @P1 FMUL R111, R111, 0.25 ;  /* 0x3e8000006f6f1820 */ /* 0x000fe20000400000 */
[----:B------:R-:W-:Y:S01]  /*75c0*/  LEA R10, R41, UR6, 0xa ;  /* 0x00000006290a7c11 */ /* 0x000fe2000f8e50ff */
[----:B------:R-:W-:Y:S01]  /*75d0*/  @P1 FMUL R110, R110, 0.25 ;  /* 0x3e8000006e6e1820 */ /* 0x000fe20000400000 */
[----:B------:R-:W-:Y:S01]  /*75e0*/  IADD3 R9, R6, -0x3f3504f3, RZ ;  /* 0xc0cafb0d06097810 */ /* 0x000fe20007ffe0ff */
[----:B------:R-:W-:Y:S01]  /*75f0*/  @P1 FMUL R95, R95, 0.25 ;  /* 0x3e8000005f5f1820 */ /* 0x000fe20000400000 */
[----:B------:R-:W-:Y:S01]  /*7600*/  LOP3.LUT R45, R45, 0xff800000, RZ, 0xc0, !PT ;  /* 0xff8000002d2d7812 */ /* 0x000fe200078ec0ff */
[----:B------:R-:W-:Y:S01]  /*7610*/  @P1 FMUL R94, R94, 0.25 ;  /* 0x3e8000005e5e1820 */ /* 0x000fe20000400000 */
[----:B------:R-:W-:Y:S01]  /*7620*/  LEA R60, R31, R58, 0x3 ;  /* 0x0000003a1f3c7211 */ /* 0x000fe200078e18ff */
[----:B------:R-:W-:Y:S01]  /*7630*/  @P1 FMUL R107, R107, 0.25 ;  /* 0x3e8000006b6b1820 */ /* 0x000fe20000400000 */
[----:B------:R-:W-:Y:S01]  /*7640*/  IADD3 R43, R11, R10, RZ ;  /* 0x0000000a0b2b7210 */ /* 0x000fe20007ffe0ff */
[----:B------:R-:W-:Y:S01]  /*7650*/  @P1 FMUL R106, R106, 0.25 ;  /* 0x3e8000006a6a1820 */ /* 0x000fe20000400000 */
[----:B------:R-:W-:Y:S01]  /*7660*/  LOP3.LUT R11, R9, 0xff800000, RZ, 0xc0, !PT ;  /* 0xff800000090b7812 */ /* 0x000fe200078ec0ff */
[----:B------:R-:W-:Y:S01]  /*7670*/  IMAD R62, R31, 0x8, R60 ;  /* 0x000000081f3e7824 */ /* 0x000fe200078e023c */
[----:B------:R-:W-:Y:S01]  /*7680*/  FSEL R42, RZ, -23, P5 ;  /* 0xc1b80000ff2a7808 */ /* 0x000fe20002800000 */
[----:B------:R-:W-:Y:S01]  /*7690*/  @P1 FMUL R91, R91, 0.25 ;  /* 0x3e8000005b5b1820 */ /* 0x000fe20000400000 */
[----:B------:R-:W-:Y:S01]  /*76a0*/  I2FP.F32.S32 R9, R45 ;  /* 0x0000002d00097245 */ /* 0x000fe20000201400 */
[----:B------:R-:W-:Y:S01]  /*76b0*/  @P1 FMUL R90, R90, 0.25 ;  /* 0x3e8000005a5a1820 */ /* 0x000fe20000400000 */
[----:B------:R-:W-:Y:S01]  /*76c0*/  @P1 FMUL R103, R103, 0.25 ;  /* 0x3e80000067671820 */ /* 0x000fe20000400000 */
[----:B------:R-:W-:Y:S01]  /*76d0*/  @P1 FMUL R102, R102, 0.25 ;  /* 0x3e80000066661820 */ /* 0x000fe20000400000 */
[----:B------:R-:W-:Y:S01]  /*76e0*/  @P1 FMUL R87, R87, 0.25 ;  /* 0x3e80000057571820 */ /* 0x000fe20000400000 */
[----:B------:R-:W-:Y:S01]  /*76f0*/  @P1 FMUL R86, R86, 0.25 ;  /* 0x3e80000056561820 */ /* 0x000fe20000400000 */
[----:B------:R-:W-:Y:S01]  /*7700*/  @P1 FMUL R99, R99, 0.25 ;  /* 0x3e80000063631820 */ /* 0x000fe20000400000 */
[----:B------:R-:W-:Y:S01]  /*7710*/  @!P3 FMUL R13, R13, 16777216 ;  /* 0x4b8000000d0db820 */ /* 0x000fe20000400000 */
[----:B------:R-:W-:Y:S01]  /*7720*/  @P1 FMUL R22, R22, 0.25 ;  /* 0x3e80000016161820 */ /* 0x000fe20000400000 */
[----:B------:R-:W-:Y:S01]  /*7730*/  @P1 FMUL R83, R83, 0.25 ;  /* 0x3e80000053531820 */ /* 0x000fe20000400000 */
[----:B------:R-:W-:Y:S01]  /*7740*/  @P1 FMUL R82, R82, 0.25 ;  /* 0x3e80000052521820 */ /* 0x000fe20000400000 */
[----:B------:R-:W-:Y:S01]  /*7750*/  FSETP.GT.AND P2, PT, |R16|, 8.50705917302346158658e+37, PT ;  /* 0x7e8000001000780b */ /* 0x000fe20003f44200 */
[----:B------:R-:W-:Y:S01]  /*7760*/  FFMA.FTZ R42, R9, 1.1920928955078125e-07, R42 ;  /* 0x34000000092a7823 */ /* 0x000fe2000001002a */
[----:B------:R-:W-:Y:S01]  /*7770*/  IMAD R64, R31, 0x8, R62 ;  /* 0x000000081f407824 */ /* 0x000fe200078e023e */
[----:B------:R-:W0:Y:S01]  /*7780*/  MUFU.RCP R9, R13 ;  /* 0x0000000d00097308 */ /* 0x000e220000001000 */
[----:B------:R-:W-:Y:S01]  /*7790*/  @!P3 FMUL R111, R111, 16777216 ;  /* 0x4b8000006f6fb820 */ /* 0x000fe20000400000 */
        /* <DEDUP_REMOVED lines=15> */
[C---:B------:R-:W-:Y:S01]  /*7890*/  FSETP.GEU.AND P3, PT, |R16|.reuse, 1.175494350822287508e-38, PT ;  /* 0x008000001000780b */ /* 0x040fe20003f6e200 */
[----:B------:R-:W-:Y:S01]  /*78a0*/  @P2 FMUL R16, R16, 0.25 ;  /* 0x3e80000010102820 */ /* 0x000fe20000400000 */
[----:B------:R-:W-:Y:S01]  /*78b0*/  LEA R66, R31, R64, 0x3 ;  /* 0x000000401f427211 */ /* 0x000fe200078e18ff */
[----:B------:R-:W-:Y:S01]  /*78c0*/  @P2 FMUL R109, R109, 0.25 ;  /* 0x3e8000006d6d2820 */ /* 0x000fe20000400000 */
[----:B------:R-:W-:Y:S01]  /*78d0*/  @P2 FMUL R108, R108, 0.25 ;  /* 0x3e8000006c6c2820 */ /* 0x000fe20000400000 */
[----:B------:R-:W-:Y:S01]  /*78e0*/  @P2 FMUL R93, R93, 0.25 ;  /* 0x3e8000005d5d2820 */ /* 0x000fe20000400000 */
[----:B------:R-:W-:Y:S01]  /*78f0*/  @P2 FMUL R92, R92, 0.25 ;  /* 0x3e8000005c5c2820 */ /* 0x000fe20000400000 */
[----:B------:R-:W-:-:S02]  /*7900*/  IMAD R68, R31, 0x8, R66 ;  /* 0x000000081f447824 */ /* 0x000fc400078e0242 */
[----:B------:R-:W-:Y:S01]  /*7910*/  @P2 FMUL R105, R105, 0.25 ;  /* 0x3e80000069692820 */ /* 0x000fe20000400000 */
        /* <DEDUP_REMOVED lines=12> */
[----:B------:R-:W-:Y:S01]  /*79e0*/  LEA R72, R31, R68, 0x3 ;  /* 0x000000441f487211 */ /* 0x000fe200078e18ff */
[C---:B0-----:R-:W-:Y:S01]  /*79f0*/  FMUL R27, R9.reuse, R111 ;  /* 0x0000006f091b7220 */ /* 0x041fe20000400000 */
[----:B------:R-:W-:Y:S01]  /*7a00*/  FSETP.GT.AND P1, PT, |R18|, 8.50705917302346158658e+37, PT ;  /* 0x7e8000001200780b */ /* 0x000fe20003f24200 */
[C---:B------:R-:W-:Y:S01]  /*7a10*/  FMUL R49, R9.reuse, R110 ;  /* 0x0000006e09317220 */ /* 0x040fe20000400000 */
        /* <DEDUP_REMOVED lines=14> */
[----:B------:R-:W-:Y:S01]  /*7b00*/  MOV R8, R76 ;  /* 0x0000004c00087202 */ /* 0x000fe20000000f00 */
        /* <DEDUP_REMOVED lines=17> */
[----:B------:R-:W-:Y:S01]  /*7c20*/  LEA R76, R31, R72, 0x3 ;  /* 0x000000481f4c7211 */ /* 0x000fe200078e18ff */
[----:B0-----:R-:W-:Y:S01]  /*7c30*/  FMUL R25, R9, R109 ;  /* 0x0000006d09197220 */ /* 0x001fe20000400000 */
[C---:B------:R-:W-:Y:S01]  /*7c40*/  FSETP.GEU.AND P3, PT, |R18|.reuse, 1.175494350822287508e-38, PT ;  /* 0x008000001200780b */ /* 0x040fe20003f6e200 */
[----:B------:R-:W-:Y:S01]  /*7c50*/  @P1 FMUL R18, R18, 0.25 ;  /* 0x3e80000012121820 */ /* 0x000fe20000400000 */
[----:B------:R-:W-:Y:S01]  /*7c60*/  FSETP.GT.AND P2, PT, |R15|, 8.50705917302346158658e+37, PT ;  /* 0x7e8000000f00780b */ /* 0x000fe20003f44200 */
[----:B------:R-:W-:-:S02]  /*7c70*/  IMAD R70, R31, 0x8, R76 ;  /* 0x000000081f467824 */ /* 0x000fc400078e024c */
[C---:B------:R-:W-:Y:S01]  /*7c80*/  FMUL R26, R9.reuse, R108 ;  /* 0x0000006c091a7220 */ /* 0x040fe20000400000 */
[C---:B------:R-:W-:Y:S01]  /*7c90*/  FMUL R54, R9.reuse, R93 ;  /* 0x0000005d09367220 */ /* 0x040fe20000400000 */
[----:B------:R-:W-:Y:S01]  /*7ca0*/  FMUL R51, R9, R92 ;  /* 0x0000005c09337220 */ /* 0x000fe20000400000 */
[----:B------:R-:W-:Y:S02]  /*7cb0*/  IMAD R74, R31, 0x8, R70 ;  /* 0x000000081f4a7824 */ /* 0x000fe400078e0246 */
[C---:B------:R-:W-:Y:S01]  /*7cc0*/  FMUL R57, R9.reuse, R105 ;  /* 0x0000006909397220 */ /* 0x040fe20000400000 */
[C---:B------:R-:W-:Y:S01]  /*7cd0*/  FMUL R59, R9.reuse, R104 ;  /* 0x00000068093b7220 */ /* 0x040fe20000400000 */
[C---:B------:R-:W-:Y:S01]  /*7ce0*/  FMUL R102, R9.reuse, R89 ;  /* 0x0000005909667220 */ /* 0x040fe20000400000 */
[----:B------:R-:W-:Y:S01]  /*7cf0*/  FMUL R114, R9, R114 ;  /* 0x0000007209727220 */ /* 0x000fe20000400000 */
[----:B------:R-:W-:Y:S01]  /*7d00*/  LEA R78, R31, R74, 0x3 ;  /* 0x0000004a1f4e7211 */ /* 0x000fe200078e18ff */
[----:B------:R-:W-:Y:S01]  /*7d10*/  @!P3 FMUL R18, R18, 16777216 ;  /* 0x4b8000001212b820 */ /* 0x000fe20000400000 */
        /* <DEDUP_REMOVED lines=8> */
[----:B------:R-:W-:Y:S01]  /*7da0*/  @P1 FMUL R24, R24, 0.25 ;  /* 0x3e80000018181820 */ /* 0x000fe20000400000 */
[----:B------:R-:W0:Y:S01]  /*7db0*/  MUFU.RCP R9, R18 ;  /* 0x0000001200097308 */ /* 0x000e220000001000 */
        /* <DEDUP_REMOVED lines=15> */
[----:B------:R-:W-:Y:S01]  /*7eb0*/  IMAD R88, R31, 0x8, R78 ;  /* 0x000000081f587824 */ /* 0x000fe200078e024e */
[C---:B------:R-:W-:Y:S01]  /*7ec0*/  FSETP.GEU.AND P1, PT, |R15|.reuse, 1.175494350822287508e-38, PT ;  /* 0x008000000f00780b */ /* 0x040fe20003f2e200 */
[----:B------:R-:W-:Y:S01]  /*7ed0*/  @P2 FMUL R15, R15, 0.25 ;  /* 0x3e8000000f0f2820 */ /* 0x000fe20000400000 */
[----:B------:R-:W-:Y:S01]  /*7ee0*/  I2FP.F32.S32 R10, R11 ;  /* 0x0000000b000a7245 */ /* 0x000fe20000201400 */
[----:B------:R-:W-:Y:S01]  /*7ef0*/  @!P3 FMUL R134, R134, 16777216 ;  /* 0x4b8000008686b820 */ /* 0x000fe20000400000 */
[----:B------:R-:W-:Y:S01]  /*7f00*/  LEA R84, R31, R88, 0x3 ;  /* 0x000000581f547211 */ /* 0x000fe200078e18ff */
[----:B------:R-:W-:Y:S01]  /*7f10*/  @!P3 FMUL R136, R136, 16777216 ;  /* 0x4b8000008888b820 */ /* 0x000fe20000400000 */
[----:B------:R-:W-:Y:S01]  /*7f20*/  @!P3 FMUL R24, R24, 16777216 ;  /* 0x4b8000001818b820 */ /* 0x000fe20000400000 */
[----:B------:R-:W-:Y:S01]  /*7f30*/  @!P3 FMUL R131, R131, 16777216 ;  /* 0x4b8000008383b820 */ /* 0x000fe20000400000 */
[----:B------:R-:W-:Y:S01]  /*7f40*/  @!P3 FMUL R123, R123, 16777216 ;  /* 0x4b8000007b7bb820 */ /* 0x000fe20000400000 */
[----:B------:R-:W-:-:S02]  /*7f50*/  IMAD R82, R31, 0x8, R84 ;  /* 0x000000081f527824 */ /* 0x000fc400078e0254 */
        /* <DEDUP_REMOVED lines=12> */
[----:B------:R-:W-:Y:S01]  /*8020*/  FFMA.FTZ R35, R10, 1.1920928955078125e-07, R35 ;  /* 0x340000000a237823 */ /* 0x000fe20000010023 */
[C---:B0-----:R-:W-:Y:S01]  /*8030*/  FMUL R19, R9.reuse, R134 ;  /* 0x0000008609137220 */ /* 0x041fe20000400000 */
[----:B------:R-:W-:Y:S01]  /*8040*/  FMUL R10, R9, R136 ;  /* 0x00000088090a7220 */ /* 0x000fe20000400000 */
[----:B------:R-:W-:Y:S01]  /*8050*/  LEA R80, R31, R82, 0x3 ;  /* 0x000000521f507211 */ /* 0x000fe200078e18ff */
        /* <DEDUP_REMOVED lines=14> */
[----:B------:R-:W-:Y:S01]  /*8140*/  IMAD R92, R31, 0x8, R80 ;  /* 0x000000081f5c7824 */ /* 0x000fe200078e0250 */
[----:B------:R-:W0:Y:S01]  /*8150*/  MUFU.RCP R9, R15 ;  /* 0x0000000f00097308 */ /* 0x000e220000001000 */
[----:B------:R-:W-:Y:S01]  /*8160*/  @P2 FMUL R140, R140, 0.25 ;  /* 0x3e8000008c8c2820 */ /* 0x000fe20000400000 */
[----:B------:R-:W-:Y:S01]  /*8170*/  @P2 FMUL R142, R142, 0.25 ;  /* 0x3e8000008e8e2820 */ /* 0x000fe20000400000 */
[----:B------:R-:W-:Y:S01]  /*8180*/  F2FP.F16.F32.PACK_AB R17, R17, R86 ;  /* 0x000000561111723e */ /* 0x000fe200000000ff */
[----:B------:R-:W-:Y:S01]  /*8190*/  @P2 FMUL R138, R138, 0.25 ;  /* 0x3e8000008a8a2820 */ /* 0x000fe20000400000 */
[----:B------:R-:W-:Y:S01]  /*81a0*/  LEA R90, R31, R92, 0x3 ;  /* 0x0000005c1f5a7211 */ /* 0x000fe200078e18ff */
[----:B------:R-:W-:Y:S01]  /*81b0*/  @!P1 FMUL R140, R140, 16777216 ;  /* 0x4b8000008c8c9820 */ /* 0x000fe20000400000 */
[----:B------:R-:W-:Y:S01]  /*81c0*/  @!P1 FMUL R142, R142, 16777216 ;  /* 0x4b8000008e8e9820 */ /* 0x000fe20000400000 */
[----:B------:R-:W-:Y:S01]  /*81d0*/  LOP3.LUT R48, R48, 0xff800000, RZ, 0xc0, !PT ;  /* 0xff80000030307812 */ /* 0x000fe200078ec0ff */
[----:B------:R-:W-:Y:S01]  /*81e0*/  @P2 FMUL R129, R129, 0.25 ;  /* 0x3e80000081812820 */ /* 0x000fe20000400000 */
[----:B------:R-:W-:-:S02]  /*81f0*/  IMAD R86, R31, 0x8, R90 ;  /* 0x000000081f567824 */ /* 0x000fc400078e025a */
[----:B------:R-:W-:Y:S01]  /*8200*/  @P2 FMUL R8, R8, 0.25 ;  /* 0x3e80000008082820 */ /* 0x000fe20000400000 */
[----:B------:R-:W-:Y:S01]  /*8210*/  @P2 FMUL R146, R146, 0.25 ;  /* 0x3e80000092922820 */ /* 0x000fe20000400000 */
[----:B------:R-:W-:Y:S01]  /*8220*/  @P2 FMUL R150, R150, 0.25 ;  /* 0x3e80000096962820 */ /* 0x000fe20000400000 */
[----:B------:R-:W-:Y:S01]  /*8230*/  @P2 FMUL R113, R113, 0.25 ;  /* 0x3e80000071712820 */ /* 0x000fe20000400000 */
[----:B------:R-:W-:Y:S01]  /*8240*/  LEA R94, R31, R86, 0x3 ;  /* 0x000000561f5e7211 */ /* 0x000fe200078e18ff */
[----:B------:R-:W-:Y:S01]  /*8250*/  @P2 FMUL R112, R112, 0.25 ;  /* 0x3e80000070702820 */ /* 0x000fe20000400000 */
[C---:B0-----:R-:W-:Y:S01]  /*8260*/  FMUL R15, R9.reuse, R140 ;  /* 0x0000008c090f7220 */ /* 0x041fe20000400000 */
[----:B------:R-:W-:Y:S01]  /*8270*/  FMUL R96, R9, R142 ;  /* 0x0000008e09607220 */ /* 0x000fe20000400000 */
[----:B------:R-:W-:Y:S01]  /*8280*/  @P2 FMUL R125, R125, 0.25 ;  /* 0x3e8000007d7d2820 */ /* 0x000fe20000400000 */
[----:B------:R-:W-:Y:S01]  /*8290*/  @P2 FMUL R124, R124, 0.25 ;  /* 0x3e8000007c7c2820 */ /* 0x000fe20000400000 */
[----:B------:R-:W-:Y:S01]  /*82a0*/  @P2 FMUL R132, R132, 0.25 ;  /* 0x3e80000084842820 */ /* 0x000fe20000400000 */
[----:B------:R-:W-:Y:S01]  /*82b0*/  LEA.HI R41, R41, R12, RZ, 0x1f ;  /* 0x0000000c29297211 */ /* 0x000fe200078ff8ff */
[----:B------:R-:W-:Y:S01]  /*82c0*/  @P2 FMUL R121, R121, 0.25 ;  /* 0x3e80000079792820 */ /* 0x000fe20000400000 */
[----:B------:R-:W-:Y:S01]  /*82d0*/  F2FP.F16.F32.PACK_AB R15, R15, R96 ;  /* 0x000000600f0f723e */ /* 0x000fe200000000ff */
[----:B------:R-:W-:Y:S01]  /*82e0*/  @P2 FMUL R117, R117, 0.25 ;  /* 0x3e80000075752820 */ /* 0x000fe20000400000 */
[----:B------:R-:W-:Y:S01]  /*82f0*/  I2FP.F32.S32 R12, R48 ;  /* 0x00000030000c7245 */ /* 0x000fe20000201400 */
[----:B------:R-:W-:Y:S01]  /*8300*/  @P2 FMUL R133, R133, 0.25 ;  /* 0x3e80000085852820 */ /* 0x000fe20000400000 */
[----:B------:R-:W-:Y:S01]  /*8310*/  I2FP.F32.S32 R14, R44 ;  /* 0x0000002c000e7245 */ /* 0x000fe20000201400 */
[----:B------:R-:W-:Y:S01]  /*8320*/  @P2 FMUL R77, R77, 0.25 ;  /* 0x3e8000004d4d2820 */ /* 0x000fe20000400000 */
        /* <DEDUP_REMOVED lines=16> */
[----:B------:R-:W-:Y:S01]  /*8430*/  FFMA.FTZ R39, R14, 1.1920928955078125e-07, R39 ;  /* 0x340000000e277823 */ /* 0x000fe20000010027 */
[C---:B------:R-:W-:Y:S01]  /*8440*/  FMUL R23, R9.reuse, R138 ;  /* 0x0000008a09177220 */ /* 0x040fe20000400000 */
[C---:B------:R-:W-:Y:S01]  /*8450*/  FMUL R24, R9.reuse, R129 ;  /* 0x0000008109187220 */ /* 0x040fe20000400000 */
        /* <DEDUP_REMOVED lines=13> */
[----:B------:R-:W-:Y:S01]  /*8530*/  F2FP.F16.F32.PACK_AB R9, R87, R106 ;  /* 0x0000006a5709723e */ /* 0x000fe200000000ff */
[----:B------:R-:W-:Y:S01]  /*8540*/  IMAD R106, R31, 0x8, R104 ;  /* 0x000000081f6a7824 */ /* 0x000fe200078e0268 */
[----:B------:R-:W-:Y:S01]  /*8550*/  IADD3 R45, R46, -R45, RZ ;  /* 0x8000002d2e2d7210 */ /* 0x000fe20007ffe0ff */
[----:B------:R-:W-:Y:S01]  /*8560*/  IMAD.IADD R44, R33, 0x1, -R44 ;  /* 0x00000001212c7824 */ /* 0x000fe200078e0a2c */
[----:B------:R-:W-:Y:S01]  /*8570*/  F2FP.F16.F32.PACK_AB R23, R23, R24 ;  /* 0x000000181717723e */ /* 0x000fe200000000ff */
[----:B------:R-:W-:Y:S01]  /*8580*/  IMAD.IADD R48, R7, 0x1, -R48 ;  /* 0x0000000107307824 */ /* 0x000fe200078e0a30 */
[----:B------:R-:W-:Y:S01]  /*8590*/  F2FP.F16.F32.PACK_AB R12, R12, R93 ;  /* 0x0000005d0c0c723e */ /* 0x000fe200000000ff */
[----:B------:R-:W-:Y:S01]  /*85a0*/  FADD R44, R44, -1 ;  /* 0xbf8000002c2c7421 */ /* 0x000fe20000000000 */
[----:B------:R-:W-:Y:S01]  /*85b0*/  F2FP.F16.F32.PACK_AB R13, R13, R124 ;  /* 0x0000007c0d0d723e */ /* 0x000fe200000000ff */
[----:B------:R-:W-:Y:S01]  /*85c0*/  FADD R45, R45, -1 ;  /* 0xbf8000002d2d7421 */ /* 0x000fe20000000000 */
[----:B------:R-:W-:Y:S01]  /*85d0*/  F2FP.F16.F32.PACK_AB R21, R21, R8 ;  /* 0x000000081515723e */ /* 0x000fe200000000ff */
[----:B------:R-:W-:Y:S01]  /*85e0*/  FADD R48, R48, -1 ;  /* 0xbf80000030307421 */ /* 0x000fe20000000000 */
[----:B------:R-:W-:Y:S01]  /*85f0*/  F2FP.F16.F32.PACK_AB R14, R14, R85 ;  /* 0x000000550e0e723e */ /* 0x000fe200000000ff */
[----:B------:R-:W-:Y:S01]  /*8600*/  BAR.SYNC.DEFER_BLOCKING 0x0 ;  /* 0x0000000000007b1d */ /* 0x000fe20000010000 */
[----:B------:R-:W-:-:S02]  /*8610*/  F2FP.F16.F32.PACK_AB R19, R19, R10 ;  /* 0x0000000a1313723e */ /* 0x000fc400000000ff */
[----:B------:R-:W-:Y:S02]  /*8620*/  IADD3 R24, R6, -R11, RZ ;  /* 0x8000000b06187210 */ /* 0x000fe40007ffe0ff */
[----:B------:R-:W-:Y:S02]  /*8630*/  F2FP.F16.F32.PACK_AB R8, R89, R136 ;  /* 0x000000885908723e */ /* 0x000fe400000000ff */
[----:B------:R-:W-:Y:S02]  /*8640*/  F2FP.F16.F32.PACK_AB R10, R79, R134 ;  /* 0x000000864f0a723e */ /* 0x000fe400000000ff */
[----:B------:R-:W-:Y:S01]  /*8650*/  F2FP.F16.F32.PACK_AB R11, R75, R108 ;  /* 0x0000006c4b0b723e */ /* 0x000fe200000000ff */
[----:B------:R-:W-:Y:S01]  /*8660*/  IMAD R108, R31, 0x8, R106 ;  /* 0x000000081f6c7824 */ /* 0x000fe200078e026a */
[----:B------:R-:W-:Y:S02]  /*8670*/  MOV R75, 0x3dc6b27f ;  /* 0x3dc6b27f004b7802 */ /* 0x000fe40000000f00 */
[----:B------:R-:W-:-:S02]  /*8680*/  F2FP.F16.F32.PACK_AB R16, R16, R91 ;  /* 0x0000005b1010723e */ /* 0x000fc400000000ff */
[----:B------:R-:W-:Y:S02]  /*8690*/  F2FP.F16.F32.PACK_AB R18, R18, R81 ;  /* 0x000000511212723e */ /* 0x000fe400000000ff */
[----:B------:R-:W-:Y:S02]  /*86a0*/  F2FP.F16.F32.PACK_AB R20, R20, R77 ;  /* 0x0000004d1414723e */ /* 0x000fe400000000ff */
[----:B------:R-:W-:Y:S02]  /*86b0*/  F2FP.F16.F32.PACK_AB R22, R22, R83 ;  /* 0x000000531616723e */ /* 0x000fe400000000ff */
[----:B------:R-:W-:Y:S02]  /*86c0*/  ISETP.GE.U32.AND P1, PT, R6, 0x7f800000, PT ;  /* 0x7f8000000600780c */ /* 0x000fe40003f26070 */
[----:B------:R-:W-:Y:S01]  /*86d0*/  ISETP.GE.U32.AND P6, PT, R7, 0x7f800000, PT ;  /* 0x7f8000000700780c */ /* 0x000fe20003fc6070 */
[----:B------:R0:W-:Y:S01]  /*86e0*/  STS.128 [R43], R12 ;  /* 0x0000000c2b007388 */ /* 0x0001e20000000c00 */
[----:B------:R-:W-:-:S02]  /*86f0*/  ISETP.GE.U32.AND P4, PT, R33, 0x7f800000, PT ;  /* 0x7f8000002100780c */ /* 0x000fc40003f86070 */
[----:B------:R-:W-:Y:S01]  /*8700*/  FSETP.NEU.AND P3, PT, R6, RZ, PT ;  /* 0x000000ff0600720b */ /* 0x000fe20003f6d000 */
[----:B------:R1:W-:Y:S01]  /*8710*/  STS.128 [R43+0x280], R8 ;  /* 0x000280082b007388 */ /* 0x0003e20000000c00 */
[----:B------:R-:W-:Y:S02]  /*8720*/  ISETP.GE.U32.AND P5, PT, R46, 0x7f800000, PT ;  /* 0x7f8000002e00780c */ /* 0x000fe40003fa6070 */
[----:B------:R-:W-:Y:S01]  /*8730*/  F2FP.F16.F32.PACK_AB R27, R27, R50 ;  /* 0x000000321b1b723e */ /* 0x000fe200000000ff */
[----:B------:R2:W-:Y:S01]  /*8740*/  STS.128 [R43+0x80], R16 ;  /* 0x000080102b007388 */ /* 0x0005e20000000c00 */
[----:B------:R-:W-:-:S03]  /*8750*/  FSETP.NEU.AND P2, PT, R7, RZ, PT ;  /* 0x000000ff0700720b */ /* 0x000fc60003f4d000 */
[----:B------:R3:W-:Y:S01]  /*8760*/  STS.128 [R43+0x200], R20 ;  /* 0x000200142b007388 */ /* 0x0007e20000000c00 */
[----:B0-----:R-:W-:Y:S01]  /*8770*/  F2FP.F16.F32.PACK_AB R12, R47, R110 ;  /* 0x0000006e2f0c723e */ /* 0x001fe200000000ff */
[----:B------:R-:W-:Y:S02]  /*8780*/  IMAD R110, R31, 0x8, R108 ;  /* 0x000000081f6e7824 */ /* 0x000fe400078e026c */
[----:B------:R-:W-:Y:S01]  /*8790*/  FADD R47, R24, -1 ;  /* 0xbf800000182f7421 */ /* 0x000fe20000000000 */
[----:B------:R-:W-:Y:S01]  /*87a0*/  F2FP.F16.F32.PACK_AB R14, R59, R114 ;  /* 0x000000723b0e723e */ /* 0x000fe200000000ff */
[-C--:B-1----:R-:W-:Y:S01]  /*87b0*/  FFMA.FTZ R11, R44, R75.reuse, -0.16845393180847167969 ;  /* 0xbe2c7f302c0b7423 */ /* 0x082fe2000001004b */
[-C--:B------:R-:W-:Y:S01]  /*87c0*/  FFMA.FTZ R10, R45, R75.reuse, -0.16845393180847167969 ;  /* 0xbe2c7f302d0a7423 */ /* 0x080fe2000001004b */
[----:B------:R-:W-:Y:S01]  /*87d0*/  LEA R112, R31, R110, 0x3 ;  /* 0x0000006e1f707211 */ /* 0x000fe200078e18ff */
[----:B------:R-:W-:Y:S01]  /*87e0*/  FFMA.FTZ R9, R48, R75, -0.16845393180847167969 ;  /* 0xbe2c7f3030097423 */ /* 0x000fe2000001004b */
[----:B------:R-:W-:Y:S01]  /*87f0*/  FFMA.FTZ R11, R44, R11, 0.1716887056827545166 ;  /* 0x3e2fcf2a2c0b7423 */ /* 0x000fe2000001000b */
[----:B------:R-:W-:Y:S01]  /*8800*/  FFMA.FTZ R10, R45, R10, 0.1716887056827545166 ;  /* 0x3e2fcf2a2d0a7423 */ /* 0x000fe2000001000a */
[----:B--2---:R-:W-:Y:S01]  /*8810*/  FFMA.FTZ R18, R47, R75, -0.16845393180847167969 ;  /* 0xbe2c7f302f127423 */ /* 0x004fe2000001004b */
[----:B------:R-:W-:-:S02]  /*8820*/  IMAD R114, R31, 0x8, R112 ;  /* 0x000000081f727824 */ /* 0x000fc400078e0270 */
[C---:B------:R-:W-:Y:S01]  /*8830*/  FFMA.FTZ R11, R44.reuse, R11, -0.17900948226451873779 ;  /* 0xbe374e432c0b7423 */ /* 0x040fe2000001000b */
[----:B------:R-:W-:Y:S01]  /*8840*/  FFMA.FTZ R10, R45, R10, -0.17900948226451873779 ;  /* 0xbe374e432d0a7423 */ /* 0x000fe2000001000a */
[----:B---3--:R-:W-:Y:S01]  /*8850*/  FFMA.FTZ R20, R47, R18, 0.1716887056827545166 ;  /* 0x3e2fcf2a2f147423 */ /* 0x008fe20000010012 */
[----:B------:R-:W-:Y:S01]  /*8860*/  F2FP.F16.F32.PACK_AB R17, R65, R116 ;  /* 0x000000744111723e */ /* 0x000fe200000000ff */
[----:B------:R-:W-:Y:S01]  /*8870*/  FFMA.FTZ R11, R44, R11, 0.20512372255325317383 ;  /* 0x3e520bf42c0b7423 */ /* 0x000fe2000001000b */
[----:B------:R-:W-:Y:S01]  /*8880*/  FFMA.FTZ R10, R45, R10, 0.20512372255325317383 ;  /* 0x3e520bf42d0a7423 */ /* 0x000fe2000001000a */
[----:B------:R-:W-:Y:S01]  /*8890*/  FFMA.FTZ R9, R48, R9, 0.1716887056827545166 ;  /* 0x3e2fcf2a30097423 */ /* 0x000fe20000010009 */
[----:B------:R-:W-:Y:S01]  /*88a0*/  LEA R116, R31, R114, 0x3 ;  /* 0x000000721f747211 */ /* 0x000fe200078e18ff */
[----:B------:R-:W-:Y:S01]  /*88b0*/  FFMA.FTZ R11, R44, R11, -0.24046532809734344482 ;  /* 0xbe763c8b2c0b7423 */ /* 0x000fe2000001000b */
[----:B------:R-:W-:Y:S01]  /*88c0*/  FFMA.FTZ R10, R45, R10, -0.24046532809734344482 ;  /* 0xbe763c8b2d0a7423 */ /* 0x000fe2000001000a */
[----:B------:R-:W-:Y:S01]  /*88d0*/  FFMA.FTZ R20, R47, R20, -0.17900948226451873779 ;  /* 0xbe374e432f147423 */ /* 0x000fe20000010014 */
[----:B------:R-:W-:Y:S01]  /*88e0*/  FFMA.FTZ R9, R48, R9, -0.17900948226451873779 ;  /* 0xbe374e4330097423 */ /* 0x000fe20000010009 */
[----:B------:R-:W-:Y:S01]  /*88f0*/  F2FP.F16.F32.PACK_AB R13, R67, R118 ;  /* 0x00000076430d723e */ /* 0x000fe200000000ff */
[----:B------:R-:W-:-:S02]  /*8900*/  IMAD R118, R31, 0x8, R116 ;  /* 0x000000081f767824 */ /* 0x000fc400078e0274 */
[----:B------:R-:W-:Y:S01]  /*8910*/  FFMA.FTZ R11, R44, R11, 0.28857114911079406738 ;  /* 0x3e93bf992c0b7423 */ /* 0x000fe2000001000b */
[----:B------:R-:W-:Y:S01]  /*8920*/  FFMA.FTZ R10, R45, R10, 0.28857114911079406738 ;  /* 0x3e93bf992d0a7423 */ /* 0x000fe2000001000a */
[----:B------:R-:W-:Y:S01]  /*8930*/  FFMA.FTZ R20, R47, R20, 0.20512372255325317383 ;  /* 0x3e520bf42f147423 */ /* 0x000fe20000010014 */
[----:B------:R-:W-:Y:S01]  /*8940*/  FFMA.FTZ R9, R48, R9, 0.20512372255325317383 ;  /* 0x3e520bf430097423 */ /* 0x000fe20000010009 */
[----:B------:R-:W-:Y:S01]  /*8950*/  F2FP.F16.F32.PACK_AB R16, R73, R120 ;  /* 0x000000784910723e */ /* 0x000fe200000000ff */
[----:B------:R-:W-:Y:S01]  /*8960*/  FFMA.FTZ R11, R44, R11, -0.36067417263984680176 ;  /* 0xbeb8aa492c0b7423 */ /* 0x000fe2000001000b */
[----:B------:R-:W-:Y:S01]  /*8970*/  FFMA.FTZ R10, R45, R10, -0.36067417263984680176 ;  /* 0xbeb8aa492d0a7423 */ /* 0x000fe2000001000a */
[----:B------:R-:W-:Y:S01]  /*8980*/  FFMA.FTZ R22, R47, R20, -0.24046532809734344482 ;  /* 0xbe763c8b2f167423 */ /* 0x000fe20000010014 */
[----:B------:R-:W-:Y:S01]  /*8990*/  LEA R120, R31, R118, 0x3 ;  /* 0x000000761f787211 */ /* 0x000fe200078e18ff */
[----:B------:R-:W-:Y:S01]  /*89a0*/  FFMA.FTZ R9, R48, R9, -0.24046532809734344482 ;  /* 0xbe763c8b30097423 */ /* 0x000fe20000010009 */
[----:B------:R-:W-:Y:S01]  /*89b0*/  FFMA.FTZ R11, R44, R11, 0.48089820146560668945 ;  /* 0x3ef6384a2c0b7423 */ /* 0x000fe2000001000b */
[----:B------:R-:W-:Y:S01]  /*89c0*/  FFMA.FTZ R10, R45, R10, 0.48089820146560668945 ;  /* 0x3ef6384a2d0a7423 */ /* 0x000fe2000001000a */
[----:B------:R-:W-:Y:S01]  /*89d0*/  F2FP.F16.F32.PACK_AB R15, R26, R51 ;  /* 0x000000331a0f723e */ /* 0x000fe200000000ff */
[----:B------:R-:W-:Y:S01]  /*89e0*/  FFMA.FTZ R22, R47, R22, 0.28857114911079406738 ;  /* 0x3e93bf992f167423 */ /* 0x000fe20000010016 */
[----:B------:R-:W-:Y:S01]  /*89f0*/  F2FP.F16.F32.PACK_AB R24, R69, R128 ;  /* 0x000000804518723e */ /* 0x000fe200000000ff */
[----:B------:R-:W-:-:S02]  /*8a00*/  IMAD R128, R31, 0x8, R120 ;  /* 0x000000081f807824 */ /* 0x000fc400078e0278 */
[----:B------:R-:W-:Y:S01]  /*8a10*/  FFMA.FTZ R9, R48, R9, 0.28857114911079406738 ;  /* 0x3e93bf9930097423 */ /* 0x000fe20000010009 */
[----:B------:R-:W-:Y:S01]  /*8a20*/  FFMA.FTZ R11, R44, R11, -0.72134751081466674805 ;  /* 0xbf38aa3b2c0b7423 */ /* 0x000fe2000001000b */
[----:B------:R-:W-:Y:S01]  /*8a30*/  FFMA.FTZ R10, R45, R10, -0.72134751081466674805 ;  /* 0xbf38aa3b2d0a7423 */ /* 0x000fe2000001000a */
[----:B------:R-:W-:Y:S01]  /*8a40*/  FFMA.FTZ R8, R47, R22, -0.36067417263984680176 ;  /* 0xbeb8aa492f087423 */ /* 0x000fe20000010016 */
[----:B------:R0:W-:Y:S01]  /*8a50*/  STS.128 [R43+0x100], R12 ;  /* 0x0001000c2b007388 */ /* 0x0001e20000000c00 */
[----:B------:R-:W-:Y:S01]  /*8a60*/  FFMA.FTZ R9, R48, R9, -0.36067417263984680176 ;  /* 0xbeb8aa4930097423 */ /* 0x000fe20000010009 */
[----:B------:R-:W-:Y:S01]  /*8a70*/  FMUL R11, R44, R11 ;  /* 0x0000000b2c0b7220 */ /* 0x000fe20000400000 */
[----:B------:R-:W-:Y:S01]  /*8a80*/  FMUL R10, R45, R10 ;  /* 0x0000000a2d0a7220 */ /* 0x000fe20000400000 */
[----:B------:R-:W-:Y:S01]  /*8a90*/  FFMA.FTZ R8, R47, R8, 0.48089820146560668945 ;  /* 0x3ef6384a2f087423 */ /* 0x000fe20000010008 */
[----:B------:R-:W-:Y:S01]  /*8aa0*/  FFMA.FTZ R9, R48, R9, 0.48089820146560668945 ;  /* 0x3ef6384a30097423 */ /* 0x000fe20000010009 */
[----:B------:R-:W-:Y:S01]  /*8ab0*/  F2FP.F16.F32.PACK_AB R18, R57, R102 ;  /* 0x000000663912723e */ /* 0x000fe200000000ff */
[----:B------:R-:W-:Y:S01]  /*8ac0*/  FMUL R11, R44, R11 ;  /* 0x0000000b2c0b7220 */ /* 0x000fe20000400000 */
[----:B------:R-:W-:Y:S01]  /*8ad0*/  F2FP.F16.F32.PACK_AB R19, R25, R54 ;  /* 0x000000361913723e */ /* 0x000fe200000000ff */
[----:B------:R-:W-:Y:S01]  /*8ae0*/  FMUL R10, R45, R10 ;  /* 0x0000000a2d0a7220 */ /* 0x000fe20000400000 */
[C---:B------:R-:W-:Y:S01]  /*8af0*/  FFMA.FTZ R8, R47.reuse, R8, -0.72134751081466674805 ;  /* 0xbf38aa3b2f087423 */ /* 0x040fe20000010008 */
[----:B------:R-:W-:Y:S01]  /*8b00*/  FFMA.FTZ R9, R48, R9, -0.72134751081466674805 ;  /* 0xbf38aa3b30097423 */ /* 0x000fe20000010009 */
[----:B------:R-:W-:Y:S01]  /*8b10*/  FFMA.FTZ R44, R44, 1.4426950216293334961, R11 ;  /* 0x3fb8aa3b2c2c7823 */ /* 0x000fe2000001000b */
[----:B------:R1:W-:Y:S01]  /*8b20*/  STS.128 [R43+0x300], R16 ;  /* 0x000300102b007388 */ /* 0x0003e20000000c00 */
[----:B------:R-:W-:Y:S01]  /*8b30*/  FMUL R8, R47, R8 ;  /* 0x000000082f087220 */ /* 0x000fe20000400000 */
[----:B------:R-:W-:Y:S01]  /*8b40*/  FFMA.FTZ R45, R45, 1.4426950216293334961, R10 ;  /* 0x3fb8aa3b2d2d7823 */ /* 0x000fe2000001000a */
[----:B0-----:R-:W-:Y:S01]  /*8b50*/  LEA R12, R31, R128, 0x3 ;  /* 0x000000801f0c7211 */ /* 0x001fe200078e18ff */
[----:B------:R-:W-:Y:S01]  /*8b60*/  FMUL R9, R48, R9 ;  /* 0x0000000930097220 */ /* 0x000fe20000400000 */
[----:B------:R-:W0:Y:S01]  /*8b70*/  LDC.64 R10, c[0x0][0x228] ;  /* 0x00008a00ff0a7b82 */ /* 0x000e220000000a00 */
[----:B------:R-:W-:Y:S01]  /*8b80*/  FMUL R8, R47, R8 ;  /* 0x000000082f087220 */ /* 0x000fe20000400000 */
[----:B------:R-:W-:Y:S01]  /*8b90*/  F2FP.F16.F32.PACK_AB R20, R71, R130 ;  /* 0x000000824714723e */ /* 0x000fe200000000ff */
[----:B------:R-:W-:-:S02]  /*8ba0*/  IMAD R14, R31, 0x8, R12 ;  /* 0x000000081f0e7824 */ /* 0x000fc400078e020c */
[C---:B------:R-:W-:Y:S01]  /*8bb0*/  FMUL R9, R48.reuse, R9 ;  /* 0x0000000930097220 */ /* 0x040fe20000400000 */
[----:B------:R-:W-:Y:S01]  /*8bc0*/  F2FP.F16.F32.PACK_AB R21, R63, R126 ;  /* 0x0000007e3f15723e */ /* 0x000fe200000000ff */
[----:B------:R-:W-:Y:S01]  /*8bd0*/  FFMA.FTZ R8, R47, 1.4426950216293334961, R8 ;  /* 0x3fb8aa3b2f087823 */ /* 0x000fe20000010008 */
[----:B------:R-:W-:Y:S01]  /*8be0*/  F2FP.F16.F32.PACK_AB R22, R55, R100 ;  /* 0x000000643716723e */ /* 0x000fe200000000ff */
[----:B------:R-:W-:Y:S01]  /*8bf0*/  FFMA.FTZ R48, R48, 1.4426950216293334961, R9 ;  /* 0x3fb8aa3b30307823 */ /* 0x000fe20000010009 */
[----:B------:R-:W-:Y:S01]  /*8c00*/  F2FP.F16.F32.PACK_AB R23, R49, R52 ;  /* 0x000000343117723e */ /* 0x000fe200000000ff */
[----:B------:R-:W-:Y:S01]  /*8c10*/  FADD R47, R35, R8 ;  /* 0x00000008232f7221 */ /* 0x000fe20000000000 */
[----:B-1----:R-:W-:Y:S01]  /*8c20*/  LEA R16, R31, R14, 0x3 ;  /* 0x0000000e1f107211 */ /* 0x002fe200078e18ff */
[----:B------:R-:W-:Y:S01]  /*8c30*/  FADD R115, R37, R48 ;  /* 0x0000003025737221 */ /* 0x000fe20000000000 */
[----:B------:R-:W-:Y:S01]  /*8c40*/  @P1 MOV R9, 0x7f800000 ;  /* 0x7f80000000091802 */ /* 0x000fe20000000f00 */
[----:B------:R1:W-:Y:S01]  /*8c50*/  STS.128 [R43+0x180], R20 ;  /* 0x000180142b007388 */ /* 0x0003e20000000c00 */
[----:B------:R-:W-:Y:S01]  /*8c60*/  LEA R18, R31, R16, 0x3 ;  /* 0x000000101f127211 */ /* 0x000fe200078e18ff */
[----:B------:R-:W-:Y:S01]  /*8c70*/  FADD R117, R39, R44 ;  /* 0x0000002c27757221 */ /* 0x000fe20000000000 */
[----:B------:R-:W-:Y:S01]  /*8c80*/  @P6 MOV R8, 0x7f800000 ;  /* 0x7f80000000086802 */ /* 0x000fe20000000f00 */
[----:B------:R-:W-:Y:S01]  /*8c90*/  @P1 FFMA.FTZ R47, R6, R9, +INF ;  /* 0x7f800000062f1423 */ /* 0x000fe20000010009 */
[----:B------:R-:W-:Y:S01]  /*8ca0*/  IMAD R6, R252, UR5, RZ ;  /* 0x00000005fc067c24 */ /* 0x000fe2000f8e02ff */
[----:B------:R-:W-:Y:S01]  /*8cb0*/  F2FP.F16.F32.PACK_AB R25, R61, R122 ;  /* 0x0000007a3d19723e */ /* 0x000fe200000000ff */
[----:B------:R-:W-:Y:S01]  /*8cc0*/  IMAD R138, R31, 0x8, R18 ;  /* 0x000000081f8a7824 */ /* 0x000fe200078e0212 */
[----:B------:R-:W-:Y:S01]  /*8cd0*/  F2FP.F16.F32.PACK_AB R26, R53, R98 ;  /* 0x00000062351a723e */ /* 0x000fe200000000ff */
[----:B------:R-:W-:Y:S01]  /*8ce0*/  @P6 FFMA.FTZ R115, R7, R8, +INF ;  /* 0x7f80000007736423 */ /* 0x000fe20000010008 */
[----:B------:R-:W-:Y:S01]  /*8cf0*/  @P4 MOV R8, 0x7f800000 ;  /* 0x7f80000000084802 */ /* 0x000fe20000000f00 */
[C---:B------:R-:W-:Y:S01]  /*8d00*/  IMAD.SHL.U32 R7, R6.reuse, 0x2, RZ ;  /* 0x0000000206077824 */ /* 0x040fe200078e00ff */
[----:B------:R-:W-:Y:S01]  /*8d10*/  UIMAD.WIDE UR4, UR4, 0x2, URZ ;  /* 0x00000002040478a5 */ /* 0x000fe2000f8e023f */
[----:B------:R2:W-:Y:S01]  /*8d20*/  STS.128 [R43+0x380], R24 ;  /* 0x000380182b007388 */ /* 0x0005e20000000c00 */
[----:B------:R-:W-:-:S04]  /*8d30*/  IMAD.HI R6, R6, 0x2, RZ ;  /* 0x0000000206067827 */ /* 0x000fc800078e02ff */
[----:B------:R-:W-:Y:S01]  /*8d40*/  @P4 FFMA.FTZ R117, R33, R8, +INF ;  /* 0x7f80000021754423 */ /* 0x000fe20000010008 */
[----:B-1----:R-:W-:Y:S01]  /*8d50*/  LEA R20, R31, R138, 0x3 ;  /* 0x0000008a1f147211 */ /* 0x002fe200078e18ff */
[----:B------:R-:W-:Y:S01]  /*8d60*/  FADD R119, R42, R45 ;  /* 0x0000002d2a777221 */ /* 0x000fe20000000000 */
[----:B------:R-:W-:Y:S01]  /*8d70*/  BAR.SYNC.DEFER_BLOCKING 0x0 ;  /* 0x0000000000007b1d */ /* 0x000fe20000010000 */
[----:B0-----:R-:W-:Y:S02]  /*8d80*/  IADD3 R173, P4, P6, R7, UR8, R10 ;  /* 0x0000000807ad7c10 */ /* 0x001fe4000fe9e00a */
[----:B------:R-:W-:Y:S01]  /*8d90*/  IMAD R22, R31, 0x8, R20 ;  /* 0x000000081f167824 */ /* 0x000fe200078e0214 */
[----:B------:R-:W-:Y:S02]  /*8da0*/  @P5 MOV R9, 0x7f800000 ;  /* 0x7f80000000095802 */ /* 0x000fe40000000f00 */
[----:B------:R-:W-:Y:S01]  /*8db0*/  IADD3.X R177, R6, UR5, R11, P4, P6 ;  /* 0x0000000506b17c10 */ /* 0x000fe2000a7ec40b */
[----:B------:R-:W-:Y:S01]  /*8dc0*/  ULDC UR4, c[0x0][0x27c] ;  /* 0x00009f0000047ab9 */ /* 0x000fe20000000800 */
[----:B------:R-:W-:Y:S01]  /*8dd0*/  LEA R6, P4, R28, R173, 0x1 ;  /* 0x000000ad1c067211 */ /* 0x000fe200078808ff */
[----:B------:R-:W-:Y:S01]  /*8de0*/  @P5 FFMA.FTZ R119, R46, R9, +INF ;  /* 0x7f8000002e775423 */ /* 0x000fe20000010009 */
[----:B------:R-:W-:Y:S01]  /*8df0*/  LEA R44, P6, R29, R173, 0x1 ;  /* 0x000000ad1d2c7211 */ /* 0x000fe200078c08ff */
[----:B------:R-:W-:Y:S01]  /*8e00*/  UIMAD UR4, UR7, UR4, URZ ;  /* 0x00000004070472a4 */ /* 0x000fe2000f8e023f */
[----:B--2---:R-:W-:-:S02]  /*8e10*/  LEA R24, R31, R22, 0x3 ;  /* 0x000000161f187211 */ /* 0x004fc400078e18ff */
[----:B------:R-:W-:Y:S01]  /*8e20*/  LEA R42, P5, R30, R173, 0x1 ;  /* 0x000000ad1e2a7211 */ /* 0x000fe200078a08ff */
[----:B------:R-:W-:Y:S01]  /*8e30*/  USHF.L.U32 UR7, UR4, 0x2, URZ ;  /* 0x0000000204077899 */ /* 0x000fe2000800063f */
[-C--:B------:R-:W-:Y:S01]  /*8e40*/  LEA.HI.X.SX32 R7, R28, R177.reuse, 0x1, P4 ;  /* 0x000000b11c077211 */ /* 0x080fe200020f0eff */
[----:B------:R-:W-:Y:S01]  /*8e50*/  IMAD R26, R31, 0x8, R24 ;  /* 0x000000081f1a7824 */ /* 0x000fe200078e0218 */
[----:B------:R-:W-:Y:S01]  /*8e60*/  LEA.HI.X.SX32 R45, R29, R177, 0x1, P6 ;  /* 0x000000b11d2d7211 */ /* 0x000fe200030f0eff */
[----:B------:R-:W-:Y:S01]  /*8e70*/  UIMAD.WIDE UR4, UR4, 0x4, URZ ;  /* 0x00000004040478a5 */ /* 0x000fe2000f8e023f */
[-C--:B------:R-:W-:Y:S02]  /*8e80*/  LEA R48, P4, R32, R173.reuse, 0x1 ;  /* 0x000000ad20307211 */ /* 0x080fe400078808ff */
[C---:B------:R-:W-:Y:S02]  /*8e90*/  LEA R148, R31.reuse, R26, 0x3 ;  /* 0x0000001a1f947211 */ /* 0x040fe400078e18ff */
[----:B------:R-:W-:Y:S01]  /*8ea0*/  LEA R50, P6, R34, R173, 0x1 ;  /* 0x000000ad22327211 */ /* 0x000fe200078c08ff */
[----:B------:R-:W0:Y:S01]  /*8eb0*/  LDS.128 R8, [R0+UR6] ;  /* 0x0000000600087984 */ /* 0x000e220008000c00 */
[----:B------:R-:W-:Y:S01]  /*8ec0*/  LEA.HI.X.SX32 R43, R30, R177, 0x1, P5 ;  /* 0x000000b11e2b7211 */ /* 0x000fe200028f0eff */
[----:B------:R-:W-:Y:S01]  /*8ed0*/  IMAD R150, R31, 0x8, R148 ;  /* 0x000000081f967824 */ /* 0x000fe200078e0294 */
[----:B------:R-:W-:-:S02]  /*8ee0*/  LEA R52, P5, R36, R173, 0x1 ;  /* 0x000000ad24347211 */ /* 0x000fc400078a08ff */
[-C--:B------:R-:W-:Y:S02]  /*8ef0*/  LEA.HI.X.SX32 R49, R32, R177.reuse, 0x1, P4 ;  /* 0x000000b120317211 */ /* 0x080fe400020f0eff */
[----:B------:R-:W-:Y:S02]  /*8f00*/  LEA.HI.X.SX32 R51, R34, R177, 0x1, P6 ;  /* 0x000000b122337211 */ /* 0x000fe400030f0eff */
[-C--:B------:R-:W-:Y:S02]  /*8f10*/  LEA R54, P4, R38, R173.reuse, 0x1 ;  /* 0x000000ad26367211 */ /* 0x080fe400078808ff */
[----:B------:R-:W-:Y:S02]  /*8f20*/  LEA R98, P6, R56, R173, 0x1 ;  /* 0x000000ad38627211 */ /* 0x000fe400078c08ff */
[----:B------:R-:W-:Y:S02]  /*8f30*/  LEA.HI.X.SX32 R53, R36, R177, 0x1, P5 ;  /* 0x000000b124357211 */ /* 0x000fe400028f0eff */
[----:B------:R-:W-:-:S02]  /*8f40*/  LEA R152, R31, R150, 0x3 ;  /* 0x000000961f987211 */ /* 0x000fc400078e18ff */
[----:B------:R-:W-:Y:S02]  /*8f50*/  LEA R100, P5, R58, R173, 0x1 ;  /* 0x000000ad3a647211 */ /* 0x000fe400078a08ff */
[-C--:B------:R-:W-:Y:S01]  /*8f60*/  LEA.HI.X.SX32 R55, R38, R177.reuse, 0x1, P4 ;  /* 0x000000b126377211 */ /* 0x080fe200020f0eff */
[----:B------:R-:W-:Y:S01]  /*8f70*/  IMAD R154, R31, 0x8, R152 ;  /* 0x000000081f9a7824 */ /* 0x000fe200078e0298 */
[----:B------:R-:W-:Y:S01]  /*8f80*/  LEA.HI.X.SX32 R99, R56, R177, 0x1, P6 ;  /* 0x000000b138637211 */ /* 0x000fe200030f0eff */
[----:B------:R-:W-:Y:S01]  /*8f90*/  LDS.128 R36, [R0+UR6+0x1c00] ;  /* 0x001c000600247984 */ /* 0x000fe20008000c00 */
[-C--:B------:R-:W-:Y:S02]  /*8fa0*/  LEA R102, P4, R60, R173.reuse, 0x1 ;  /* 0x000000ad3c667211 */ /* 0x080fe400078808ff */
[----:B------:R-:W-:Y:S02]  /*8fb0*/  LEA R56, P6, R62, R173, 0x1 ;  /* 0x000000ad3e387211 */ /* 0x000fe400078c08ff */
[----:B------:R-:W-:-:S02]  /*8fc0*/  LEA.HI.X.SX32 R101, R58, R177, 0x1, P5 ;  /* 0x000000b13a657211 */ /* 0x000fc400028f0eff */
[----:B------:R-:W-:Y:S02]  /*8fd0*/  LEA R58, P5, R64, R173, 0x1 ;  /* 0x000000ad403a7211 */ /* 0x000fe400078a08ff */
[-C--:B------:R-:W-:Y:S02]  /*8fe0*/  LEA.HI.X.SX32 R103, R60, R177.reuse, 0x1, P4 ;  /* 0x000000b13c677211 */ /* 0x080fe400020f0eff */
[----:B------:R-:W-:Y:S02]  /*8ff0*/  LEA.HI.X.SX32 R57, R62, R177, 0x1, P6 ;  /* 0x000000b13e397211 */ /* 0x000fe400030f0eff */
[-C--:B------:R-:W-:Y:S02]  /*9000*/  LEA R60, P4, R66, R173.reuse, 0x1 ;  /* 0x000000ad423c7211 */ /* 0x080fe400078808ff */
[----:B------:R-:W-:Y:S02]  /*9010*/  LEA R62, P6, R68, R173, 0x1 ;  /* 0x000000ad443e7211 */ /* 0x000fe400078c08ff */
[----:B------:R-:W-:Y:S01]  /*9020*/  LEA.HI.X.SX32 R59, R64, R177, 0x1, P5 ;  /* 0x000000b1403b7211 */ /* 0x000fe200028f0eff */
[----:B0-----:R-:W-:Y:S01]  /*9030*/  STG.E.U16 desc[UR10][R6.64], R8 ;  /* 0x0000000806007986 */ /* 0x001fe2000c10150a */
[----:B------:R-:W-:-:S02]  /*9040*/  LEA R156, R31, R154, 0x3 ;  /* 0x0000009a1f9c7211 */ /* 0x000fc400078e18ff */
[----:B------:R-:W-:Y:S02]  /*9050*/  LEA R64, P5, R72, R173, 0x1 ;  /* 0x000000ad48407211 */ /* 0x000fe400078a08ff */
[-C--:B------:R-:W-:Y:S01]  /*9060*/  LEA.HI.X.SX32 R61, R66, R177.reuse, 0x1, P4 ;  /* 0x000000b1423d7211 */ /* 0x080fe200020f0eff */
[----:B------:R-:W-:Y:S01]  /*9070*/  IMAD R158, R31, 0x8, R156 ;  /* 0x000000081f9e7824 */ /* 0x000fe200078e029c */
[----:B------:R-:W-:Y:S02]  /*9080*/  LEA.HI.X.SX32 R63, R68, R177, 0x1, P6 ;  /* 0x000000b1443f7211 */ /* 0x000fe400030f0eff */
        /* <DEDUP_REMOVED lines=8> */
[----:B------:R-:W-:-:S02]  /*9110*/  LEA.HI.X.SX32 R73, R74, R177, 0x1, P5 ;  /* 0x000000b14a497211 */ /* 0x000fc400028f0eff */
[C---:B------:R-:W-:Y:S02]  /*9120*/  LEA R160, R31.reuse, R158, 0x3 ;  /* 0x0000009e1fa07211 */ /* 0x040fe400078e18ff */
[----:B------:R-:W-:Y:S02]  /*9130*/  LEA R74, P5, R84, R173, 0x1 ;  /* 0x000000ad544a7211 */ /* 0x000fe400078a08ff */
[-C--:B------:R-:W-:Y:S01]  /*9140*/  LEA.HI.X.SX32 R77, R78, R177.reuse, 0x1, P4 ;  /* 0x000000b14e4d7211 */ /* 0x080fe200020f0eff */
[----:B------:R-:W-:Y:S01]  /*9150*/  IMAD R164, R31, 0x8, R160 ;  /* 0x000000081fa47824 */ /* 0x000fe200078e02a0 */
[----:B------:R-:W-:Y:S02]  /*9160*/  LEA.HI.X.SX32 R71, R88, R177, 0x1, P6 ;  /* 0x000000b158477211 */ /* 0x000fe400030f0eff */
[-C--:B------:R-:W-:Y:S02]  /*9170*/  LEA R78, P4, R82, R173.reuse, 0x1 ;  /* 0x000000ad524e7211 */ /* 0x080fe400078808ff */
[----:B------:R-:W-:-:S02]  /*9180*/  LEA R88, P6, R80, R173, 0x1 ;  /* 0x000000ad50587211 */ /* 0x000fc400078c08ff */
[----:B------:R-:W-:Y:S02]  /*9190*/  LEA.HI.X.SX32 R75, R84, R177, 0x1, P5 ;  /* 0x000000b1544b7211 */ /* 0x000fe400028f0eff */
[----:B------:R-:W-:Y:S02]  /*91a0*/  LEA R84, P5, R92, R173, 0x1 ;  /* 0x000000ad5c547211 */ /* 0x000fe400078a08ff */
[-C--:B------:R-:W-:Y:S02]  /*91b0*/  LEA.HI.X.SX32 R79, R82, R177.reuse, 0x1, P4 ;  /* 0x000000b1524f7211 */ /* 0x080fe400020f0eff */
[----:B------:R-:W-:Y:S02]  /*91c0*/  LEA.HI.X.SX32 R89, R80, R177, 0x1, P6 ;  /* 0x000000b150597211 */ /* 0x000fe400030f0eff */
[-C--:B------:R-:W-:Y:S02]  /*91d0*/  LEA R82, P4, R90, R173.reuse, 0x1 ;  /* 0x000000ad5a527211 */ /* 0x080fe400078808ff */
[----:B------:R-:W-:-:S02]  /*91e0*/  LEA R80, P6, R86, R173, 0x1 ;  /* 0x000000ad56507211 */ /* 0x000fc400078c08ff */
[----:B------:R-:W-:Y:S02]  /*91f0*/  LEA.HI.X.SX32 R85, R92, R177, 0x1, P5 ;  /* 0x000000b15c557211 */ /* 0x000fe400028f0eff */
[C---:B------:R-:W-:Y:S02]  /*9200*/  LEA R166, R31.reuse, R164, 0x3 ;  /* 0x000000a41fa67211 */ /* 0x040fe400078e18ff */
[----:B------:R-:W-:Y:S02]  /*9210*/  LEA R92, P5, R94, R173, 0x1 ;  /* 0x000000ad5e5c7211 */ /* 0x000fe400078a08ff */
[-C--:B------:R-:W-:Y:S01]  /*9220*/  LEA.HI.X.SX32 R83, R90, R177.reuse, 0x1, P4 ;  /* 0x000000b15a537211 */ /* 0x080fe200020f0eff */
[C---:B------:R-:W-:Y:S01]  /*9230*/  IMAD R170, R31.reuse, 0x8, R166 ;  /* 0x000000081faa7824 */ /* 0x040fe200078e02a6 */
[----:B------:R-:W-:Y:S02]  /*9240*/  LEA.HI.X.SX32 R81, R86, R177, 0x1, P6 ;  /* 0x000000b156517211 */ /* 0x000fe400030f0eff */
[-C--:B------:R-:W-:Y:S01]  /*9250*/  LEA R90, P4, R96, R173.reuse, 0x1 ;  /* 0x000000ad605a7211 */ /* 0x080fe200078808ff */
[----:B------:R-:W-:Y:S01]  /*9260*/  IMAD R172, R31, 0x8, R170 ;  /* 0x000000081fac7824 */ /* 0x000fe200078e02aa */
[----:B------:R-:W-:-:S02]  /*9270*/  LEA R86, P6, R104, R173, 0x1 ;  /* 0x000000ad68567211 */ /* 0x000fc400078c08ff */
[----:B------:R-:W-:Y:S01]  /*9280*/  LEA.HI.X.SX32 R93, R94, R177, 0x1, P5 ;  /* 0x000000b15e5d7211 */ /* 0x000fe200028f0eff */
[C---:B------:R-:W-:Y:S01]  /*9290*/  IMAD R174, R31.reuse, 0x8, R172 ;  /* 0x000000081fae7824 */ /* 0x040fe200078e02ac */
        /* <DEDUP_REMOVED lines=24> */
[C---:B------:R-:W-:Y:S02]  /*9420*/  LEA R178, R31.reuse, R176, 0x3 ;  /* 0x000000b01fb27211 */ /* 0x040fe400078e18ff */
[----:B------:R-:W-:Y:S02]  /*9430*/  LEA.HI.X.SX32 R127, R12, R177, 0x1, P5 ;  /* 0x000000b10c7f7211 */ /* 0x000fe400028f0eff */
[----:B------:R-:W-:Y:S01]  /*9440*/  LEA R130, P5, R18, R173, 0x1 ;  /* 0x000000ad12827211 */ /* 0x000fe200078a08ff */
[----:B------:R-:W-:Y:S01]  /*9450*/  IMAD R180, R31, 0x8, R178 ;  /* 0x000000081fb47824 */ /* 0x000fe200078e02b2 */
[-C--:B------:R-:W-:Y:S02]  /*9460*/  LEA.HI.X.SX32 R121, R14, R177.reuse, 0x1, P4 ;  /* 0x000000b10e797211 */ /* 0x080fe400020f0eff */
[----:B------:R-:W-:Y:S01]  /*9470*/  LEA.HI.X.SX32 R129, R16, R177, 0x1, P6 ;  /* 0x000000b110817211 */ /* 0x000fe200030f0eff */
[----:B------:R-:W0:Y:S01]  /*9480*/  LDS.128 R12, [R0+UR6+0x400] ;  /* 0x00040006000c7984 */ /* 0x000e220008000c00 */
[----:B------:R-:W-:-:S02]  /*9490*/  LEA R132, P4, R138, R173, 0x1 ;  /* 0x000000ad8a847211 */ /* 0x000fc400078808ff */
[----:B------:R-:W-:Y:S02]  /*94a0*/  LEA R134, P6, R20, R173, 0x1 ;  /* 0x000000ad14867211 */ /* 0x000fe400078c08ff */
[----:B------:R-:W-:Y:S02]  /*94b0*/  LEA.HI.X.SX32 R131, R18, R177, 0x1, P5 ;  /* 0x000000b112837211 */ /* 0x000fe400028f0eff */
[----:B------:R-:W-:Y:S01]  /*94c0*/  LEA R136, P5, R22, R173, 0x1 ;  /* 0x000000ad16887211 */ /* 0x000fe200078a08ff */
[----:B------:R-:W1:Y:S01]  /*94d0*/  LDS.128 R16, [R0+UR6+0x800] ;  /* 0x0008000600107984 */ /* 0x000e620008000c00 */
[-C--:B------:R-:W-:Y:S02]  /*94e0*/  LEA.HI.X.SX32 R133, R138, R177.reuse, 0x1, P4 ;  /* 0x000000b18a857211 */ /* 0x080fe400020f0eff */
[----:B------:R-:W-:Y:S02]  /*94f0*/  LEA.HI.X.SX32 R135, R20, R177, 0x1, P6 ;  /* 0x000000b114877211 */ /* 0x000fe400030f0eff */
[----:B------:R-:W-:-:S02]  /*9500*/  LEA R138, P4, R24, R173, 0x1 ;  /* 0x000000ad188a7211 */ /* 0x000fc400078808ff */
[----:B------:R-:W-:Y:S02]  /*9510*/  LEA R140, P6, R26, R173, 0x1 ;  /* 0x000000ad1a8c7211 */ /* 0x000fe400078c08ff */
[C---:B------:R-:W-:Y:S02]  /*9520*/  LEA R182, R31.reuse, R180, 0x3 ;  /* 0x000000b41fb67211 */ /* 0x040fe400078e18ff */
[-C--:B------:R-:W-:Y:S02]  /*9530*/  LEA.HI.X.SX32 R137, R22, R177.reuse, 0x1, P5 ;  /* 0x000000b116897211 */ /* 0x080fe400028f0eff */
[-C--:B------:R-:W-:Y:S01]  /*9540*/  LEA.HI.X.SX32 R139, R24, R177.reuse, 0x1, P4 ;  /* 0x000000b1188b7211 */ /* 0x080fe200020f0eff */
[----:B------:R-:W2:Y:S01]  /*9550*/  LDS.128 R20, [R0+UR6+0xc00] ;  /* 0x000c000600147984 */ /* 0x000ea20008000c00 */
[----:B------:R-:W-:Y:S01]  /*9560*/  LEA.HI.X.SX32 R141, R26, R177, 0x1, P6 ;  /* 0x000000b11a8d7211 */ /* 0x000fe200030f0eff */
[----:B------:R-:W-:Y:S01]  /*9570*/  IMAD R161, R31, 0x8, R182 ;  /* 0x000000081fa17824 */ /* 0x000fe200078e02b6 */
[----:B------:R-:W-:Y:S01]  /*9580*/  FSETP.NEU.AND P1, PT, R33, RZ, PT ;  /* 0x000000ff2100720b */ /* 0x000fe20003f2d000 */
[----:B------:R-:W3:Y:S01]  /*9590*/  LDS.128 R24, [R0+UR6+0x1000] ;  /* 0x0010000600187984 */ /* 0x000ee20008000c00 */
[----:B------:R-:W-:-:S02]  /*95a0*/  LEA R142, P5, R148, R173, 0x1 ;  /* 0x000000ad948e7211 */ /* 0x000fc400078a08ff */
[-C--:B------:R-:W-:Y:S01]  /*95b0*/  LEA R144, P4, R150, R173.reuse, 0x1 ;  /* 0x000000ad96907211 */ /* 0x080fe200078808ff */
[----:B------:R-:W4:Y:S01]  /*95c0*/  LDS.128 R28, [R0+UR6+0x1400] ;  /* 0x00140006001c7984 */ /* 0x000f220008000c00 */
[----:B------:R-:W-:Y:S02]  /*95d0*/  LEA R146, P6, R152, R173, 0x1 ;  /* 0x000000ad98927211 */ /* 0x000fe400078c08ff */
[-C--:B------:R-:W-:Y:S01]  /*95e0*/  LEA.HI.X.SX32 R143, R148, R177.reuse, 0x1, P5 ;  /* 0x000000b1948f7211 */ /* 0x080fe200028f0eff */
[----:B------:R5:W4:Y:S01]  /*95f0*/  LDS.128 R32, [R0+UR6+0x1800] ;  /* 0x0018000600207984 */ /* 0x000b220008000c00 */
[----:B------:R-:W-:Y:S02]  /*9600*/  LEA.HI.X.SX32 R145, R150, R177, 0x1, P4 ;  /* 0x000000b196917211 */ /* 0x000fe400020f0eff */
[-C--:B------:R-:W-:Y:S02]  /*9610*/  LEA R148, P5, R154, R173.reuse, 0x1 ;  /* 0x000000ad9a947211 */ /* 0x080fe400078a08ff */
[----:B------:R-:W-:Y:S01]  /*9620*/  LEA R150, P4, R156, R173, 0x1 ;  /* 0x000000ad9c967211 */ /* 0x000fe200078808ff */
[----:B0-----:R-:W-:Y:S01]  /*9630*/  STG.E.U16 desc[UR10][R44.64], R12 ;  /* 0x0000000c2c007986 */ /* 0x001fe2000c10150a */
[----:B------:R-:W-:-:S02]  /*9640*/  LEA.HI.X.SX32 R147, R152, R177, 0x1, P6 ;  /* 0x000000b198937211 */ /* 0x000fc400030f0eff */
[----:B------:R-:W-:Y:S02]  /*9650*/  LEA R152, P6, R158, R173, 0x1 ;  /* 0x000000ad9e987211 */ /* 0x000fe400078c08ff */
[-C--:B------:R-:W-:Y:S02]  /*9660*/  LEA.HI.X.SX32 R149, R154, R177.reuse, 0x1, P5 ;  /* 0x000000b19a957211 */ /* 0x080fe400028f0eff */
[----:B------:R-:W-:Y:S01]  /*9670*/  LEA.HI.X.SX32 R151, R156, R177, 0x1, P4 ;  /* 0x000000b19c977211 */ /* 0x000fe200020f0eff */
[----:B-1----:R-:W-:Y:S01]  /*9680*/  STG.E.U16 desc[UR10][R42.64], R16 ;  /* 0x000000102a007986 */ /* 0x002fe2000c10150a */
[-C--:B------:R-:W-:Y:S02]  /*9690*/  LEA R154, P5, R160, R173.reuse, 0x1 ;  /* 0x000000ada09a7211 */ /* 0x080fe400078a08ff */
[----:B------:R-:W-:Y:S02]  /*96a0*/  LEA R156, P4, R164, R173, 0x1 ;  /* 0x000000ada49c7211 */ /* 0x000fe400078808ff */
[----:B-----5:R-:W-:-:S02]  /*96b0*/  PRMT R0, R8, 0x7632, R0 ;  /* 0x0000763208007816 */ /* 0x020fc40000000000 */
[----:B------:R-:W-:Y:S02]  /*96c0*/  LEA.HI.X.SX32 R153, R158, R177, 0x1, P6 ;  /* 0x000000b19e997211 */ /* 0x000fe400030f0eff */
[----:B------:R-:W-:Y:S02]  /*96d0*/  LEA R158, P6, R166, R173, 0x1 ;  /* 0x000000ada69e7211 */ /* 0x000fe400078c08ff */
[----:B------:R-:W-:Y:S02]  /*96e0*/  PRMT R6, R16, 0x7632, R6 ;  /* 0x0000763210067816 */ /* 0x000fe40000000006 */
[-C--:B------:R-:W-:Y:S01]  /*96f0*/  LEA.HI.X.SX32 R155, R160, R177.reuse, 0x1, P5 ;  /* 0x000000b1a09b7211 */ /* 0x080fe200028f0eff */
[----:B--2---:R-:W-:Y:S01]  /*9700*/  STG.E.U16 desc[UR10][R48.64], R20 ;  /* 0x0000001430007986 */ /* 0x004fe2000c10150a */
[----:B------:R-:W-:Y:S02]  /*9710*/  PRMT R7, R20, 0x7632, R7 ;  /* 0x0000763214077816 */ /* 0x000fe40000000007 */
[----:B------:R-:W-:Y:S01]  /*9720*/  LEA.HI.X.SX32 R157, R164, R177, 0x1, P4 ;  /* 0x000000b1a49d7211 */ /* 0x000fe200020f0eff */
[----:B---3--:R0:W-:Y:S01]  /*9730*/  STG.E.U16 desc[UR10][R50.64], R24 ;  /* 0x0000001832007986 */ /* 0x0081e2000c10150a */
[----:B------:R-:W-:-:S02]  /*9740*/  LEA R162, P5, R170, R173, 0x1 ;  /* 0x000000adaaa27211 */ /* 0x000fc400078a08ff */
[----:B------:R-:W-:Y:S01]  /*9750*/  LEA R164, P4, R172, R173, 0x1 ;  /* 0x000000adaca47211 */ /* 0x000fe200078808ff */
[----:B----4-:R1:W-:Y:S01]  /*9760*/  STG.E.U16 desc[UR10][R52.64], R28 ;  /* 0x0000001c34007986 */ /* 0x0103e2000c10150a */
[----:B------:R-:W-:Y:S02]  /*9770*/  LEA.HI.X.SX32 R159, R166, R177, 0x1, P6 ;  /* 0x000000b1a69f7211 */ /* 0x000fe400030f0eff */
[----:B------:R-:W-:Y:S01]  /*9780*/  LEA R168, P6, R174, R173, 0x1 ;  /* 0x000000adaea87211 */ /* 0x000fe200078c08ff */
[----:B------:R2:W-:Y:S01]  /*9790*/  STG.E.U16 desc[UR10][R54.64], R32 ;  /* 0x0000002036007986 */ /* 0x0005e2000c10150a */
[-C--:B------:R-:W-:Y:S02]  /*97a0*/  LEA.HI.X.SX32 R163, R170, R177.reuse, 0x1, P5 ;  /* 0x000000b1aaa37211 */ /* 0x080fe400028f0eff */
[----:B------:R-:W-:Y:S01]  /*97b0*/  LEA.HI.X.SX32 R165, R172, R177, 0x1, P4 ;  /* 0x000000b1aca57211 */ /* 0x000fe200020f0eff */
[----:B------:R3:W-:Y:S01]  /*97c0*/  STG.E.U16 desc[UR10][R98.64], R36 ;  /* 0x0000002462007986 */ /* 0x0007e2000c10150a */
[----:B0-----:R-:W-:-:S02]  /*97d0*/  PRMT R51, R12, 0x7632, R51 ;  /* 0x000076320c337816 */ /* 0x001fc40000000033 */
[----:B------:R-:W-:Y:S01]  /*97e0*/  PRMT R24, R24, 0x7632, R24 ;  /* 0x0000763218187816 */ /* 0x000fe20000000018 */
[----:B------:R0:W-:Y:S01]  /*97f0*/  STG.E.U16 desc[UR10][R100.64], R0 ;  /* 0x0000000064007986 */ /* 0x0001e2000c10150a */
[----:B-1----:R-:W-:Y:S02]  /*9800*/  PRMT R28, R28, 0x7632, R28 ;  /* 0x000076321c1c7816 */ /* 0x002fe4000000001c */
[-C--:B------:R-:W-:Y:S01]  /*9810*/  LEA R166, P5, R176, R173.reuse, 0x1 ;  /* 0x000000adb0a67211 */ /* 0x080fe200078a08ff */
[----:B------:R-:W-:Y:S01]  /*9820*/  STG.E.U16 desc[UR10][R102.64], R51 ;  /* 0x0000003366007986 */ /* 0x000fe2000c10150a */
[----:B--2---:R-:W-:Y:S02]  /*9830*/  PRMT R32, R32, 0x7632, R32 ;  /* 0x0000763220207816 */ /* 0x004fe40000000020 */
[----:B------:R-:W-:Y:S01]  /*9840*/  LEA R170, P4, R178, R173, 0x1 ;  /* 0x000000adb2aa7211 */ /* 0x000fe200078808ff */
[----:B------:R1:W-:Y:S01]  /*9850*/  STG.E.U16 desc[UR10][R56.64], R6 ;  /* 0x0000000638007986 */ /* 0x0003e2000c10150a */
[----:B---3--:R-:W-:-:S02]  /*9860*/  PRMT R36, R36, 0x7632, R36 ;  /* 0x0000763224247816 */ /* 0x008fc40000000024 */
[----:B------:R-:W-:Y:S01]  /*9870*/  LEA.HI.X.SX32 R169, R174, R177, 0x1, P6 ;  /* 0x000000b1aea97211 */ /* 0x000fe200030f0eff */
[----:B------:R-:W-:Y:S01]  /*9880*/  STG.E.U16 desc[UR10][R58.64], R7 ;  /* 0x000000073a007986 */ /* 0x000fe2000c10150a */
[----:B------:R-:W-:Y:S02]  /*9890*/  LEA R172, P6, R180, R173, 0x1 ;  /* 0x000000adb4ac7211 */ /* 0x000fe400078c08ff */
[-C--:B------:R-:W-:Y:S01]  /*98a0*/  LEA.HI.X.SX32 R167, R176, R177.reuse, 0x1, P5 ;  /* 0x000000b1b0a77211 */ /* 0x080fe200028f0eff */
[----:B------:R-:W-:Y:S01]  /*98b0*/  STG.E.U16 desc[UR10][R60.64], R24 ;  /* 0x000000183c007986 */ /* 0x000fe2000c10150a */
[----:B------:R-:W-:Y:S02]  /*98c0*/  LEA.HI.X.SX32 R171, R178, R177, 0x1, P4 ;  /* 0x000000b1b2ab7211 */ /* 0x000fe400020f0eff */
[-C--:B------:R-:W-:Y:S01]  /*98d0*/  LEA R174, P5, R182, R173.reuse, 0x1 ;  /* 0x000000adb6ae7211 */ /* 0x080fe200078a08ff */
[----:B------:R-:W-:Y:S01]  /*98e0*/  STG.E.U16 desc[UR10][R62.64], R28 ;  /* 0x0000001c3e007986 */ /* 0x000fe2000c10150a */
[----:B------:R-:W-:-:S02]  /*98f0*/  LEA R160, P4, R161, R173, 0x1 ;  /* 0x000000ada1a07211 */ /* 0x000fc400078808ff */
[----:B------:R-:W-:Y:S01]  /*9900*/  LEA.HI.X.SX32 R173, R180, R177, 0x1, P6 ;  /* 0x000000b1b4ad7211 */ /* 0x000fe200030f0eff */
[----:B------:R2:W-:Y:S01]  /*9910*/  STG.E.U16 desc[UR10][R64.64], R32 ;  /* 0x0000002040007986 */ /* 0x0005e2000c10150a */
[----:B0-----:R-:W-:Y:S02]  /*9920*/  PRMT R0, R9, 0x7632, R0 ;  /* 0x0000763209007816 */ /* 0x001fe40000000000 */
[----:B------:R-:W-:Y:S01]  /*9930*/  FSETP.NEU.AND P6, PT, R46, RZ, PT ;  /* 0x000000ff2e00720b */ /* 0x000fe20003fcd000 */
[----:B------:R0:W-:Y:S01]  /*9940*/  STG.E.U16 desc[UR10][R66.64], R36 ;  /* 0x0000002442007986 */ /* 0x0001e2000c10150a */
[----:B-1----:R-:W-:Y:S02]  /*9950*/  PRMT R6, R13, 0x7632, R6 ;  /* 0x000076320d067816 */ /* 0x002fe40000000006 */
[----:B------:R-:W-:Y:S01]  /*9960*/  PRMT R46, R17, 0x7632, R46 ;  /* 0x00007632112e7816 */ /* 0x000fe2000000002e */
[----:B------:R1:W-:Y:S01]  /*9970*/  STG.E.U16 desc[UR10][R68.64], R9 ;  /* 0x0000000944007986 */ /* 0x0003e2000c10150a */
[----:B------:R-:W-:-:S02]  /*9980*/  PRMT R45, R21, 0x7632, R45 ;  /* 0x00007632152d7816 */ /* 0x000fc4000000002d */
[----:B------:R-:W-:Y:S01]  /*9990*/  PRMT R43, R25, 0x7632, R43 ;  /* 0x00007632192b7816 */ /* 0x000fe2000000002b */
[----:B------:R3:W-:Y:S01]  /*99a0*/  STG.E.U16 desc[UR10][R72.64], R13 ;  /* 0x0000000d48007986 */ /* 0x0007e2000c10150a */
[----:B------:R-:W-:Y:S02]  /*99b0*/  PRMT R48, R33, 0x7632, R48 ;  /* 0x0000763221307816 */ /* 0x000fe40000000030 */
[----:B------:R-:W-:Y:S01]  /*99c0*/  PRMT R52, R37, 0x7632, R52 ;  /* 0x0000763225347816 */ /* 0x000fe20000000034 */
[----:B------:R-:W-:Y:S01]  /*99d0*/  STG.E.U16 desc[UR10][R76.64], R17 ;  /* 0x000000114c007986 */ /* 0x000fe2000c10150a */
[----:B--2---:R-:W-:Y:S02]  /*99e0*/  PRMT R64, R10, 0x7632, R64 ;  /* 0x000076320a407816 */ /* 0x004fe40000000040 */
[----:B------:R-:W-:Y:S01]  /*99f0*/  PRMT R65, R14, 0x7632, R65 ;  /* 0x000076320e417816 */ /* 0x000fe20000000041 */
[----:B------:R2:W-:Y:S01]  /*9a00*/  STG.E.U16 desc[UR10][R70.64], R21 ;  /* 0x0000001546007986 */ /* 0x0005e2000c10150a */
[----:B0-----:R-:W-:-:S02]  /*9a10*/  PRMT R66, R18, 0x7632, R66 ;  /* 0x0000763212427816 */ /* 0x001fc40000000042 */
[----:B------:R-:W-:Y:S01]  /*9a20*/  PRMT R67, R22, 0x7632, R67 ;  /* 0x0000763216437816 */ /* 0x000fe20000000043 */
[----:B------:R-:W-:Y:S01]  /*9a30*/  STG.E.U16 desc[UR10][R74.64], R25 ;  /* 0x000000194a007986 */ /* 0x000fe2000c10150a */
[----:B-1----:R-:W-:Y:S01]  /*9a40*/  PRMT R68, R26, 0x7632, R68 ;  /* 0x000076321a447816 */ /* 0x002fe20000000044 */
[----:B---3--:R-:W0:Y:S01]  /*9a50*/  LDC.64 R12, c[0x0][0x230] ;  /* 0x00008c00ff0c7b82 */ /* 0x008e220000000a00 */
[----:B------:R-:W-:Y:S01]  /*9a60*/  PRMT R69, R30, 0x7632, R69 ;  /* 0x000076321e457816 */ /* 0x000fe20000000045 */
[----:B------:R1:W-:Y:S01]  /*9a70*/  STG.E.U16 desc[UR10][R78.64], R29 ;  /* 0x0000001d4e007986 */ /* 0x0003e2000c10150a */
[-C--:B------:R-:W-:Y:S02]  /*9a80*/  LEA.HI.X.SX32 R175, R182, R177.reuse, 0x1, P5 ;  /* 0x000000b1b6af7211 */ /* 0x080fe400028f0eff */
[----:B------:R-:W-:Y:S01]  /*9a90*/  LEA.HI.X.SX32 R161, R161, R177, 0x1, P4 ;  /* 0x000000b1a1a17211 */ /* 0x000fe200020f0eff */
[----:B------:R-:W-:Y:S01]  /*9aa0*/  STG.E.U16 desc[UR10][R88.64], R33 ;  /* 0x0000002158007986 */ /* 0x000fe2000c10150a */
[----:B--2---:R-:W-:-:S02]  /*9ab0*/  PRMT R70, R34, 0x7632, R70 ;  /* 0x0000763222467816 */ /* 0x004fc40000000046 */
[----:B------:R-:W-:Y:S01]  /*9ac0*/  PRMT R71, R38, 0x7632, R71 ;  /* 0x0000763226477816 */ /* 0x000fe20000000047 */
[----:B------:R2:W-:Y:S01]  /*9ad0*/  STG.E.U16 desc[UR10][R84.64], R37 ;  /* 0x0000002554007986 */ /* 0x0005e2000c10150a */
[----:B------:R-:W-:Y:S02]  /*9ae0*/  FSEL R47, R47, -INF , P3 ;  /* 0xff8000002f2f7808 */ /* 0x000fe40001800000 */
[----:B------:R-:W-:Y:S01]  /*9af0*/  FSEL R117, R117, -INF , P1 ;  /* 0xff80000075757808 */ /* 0x000fe20000800000 */
[----:B------:R3:W-:Y:S01]  /*9b00*/  STG.E.U16 desc[UR10][R82.64], R0 ;  /* 0x0000000052007986 */ /* 0x0007e2000c10150a */
[----:B-1----:R-:W-:Y:S01]  /*9b10*/  PRMT R29, R29, 0x7632, R29 ;  /* 0x000076321d1d7816 */ /* 0x002fe2000000001d */
[----:B------:R-:W-:Y:S02]  /*9b20*/  FFMA R8, R47, 0.69314718246459960938, R2 ;  /* 0x3f3172182f087823 */ /* 0x000fe40000000002 */
[----:B------:R1:W-:Y:S04]  /*9b30*/  STG.E.U16 desc[UR10][R80.64], R6 ;  /* 0x0000000650007986 */ /* 0x0003e8000c10150a */
[----:B------:R-:W-:Y:S01]  /*9b40*/  STG.E.U16 desc[UR10][R92.64], R46 ;  /* 0x0000002e5c007986 */ /* 0x000fe2000c10150a */
[----:B--2---:R-:W-:-:S02]  /*9b50*/  PRMT R84, R19, 0x7632, R84 ;  /* 0x0000763213547816 */ /* 0x004fc40000000054 */
[----:B------:R-:W-:Y:S01]  /*9b60*/  PRMT R85, R27, 0x7632, R85 ;  /* 0x000076321b557816 */ /* 0x000fe20000000055 */
[----:B------:R-:W-:Y:S01]  /*9b70*/  STG.E.U16 desc[UR10][R90.64], R45 ;  /* 0x0000002d5a007986 */ /* 0x000fe2000c10150a */
[----:B---3--:R-:W-:Y:S02]  /*9b80*/  PRMT R82, R15, 0x7632, R82 ;  /* 0x000076320f527816 */ /* 0x008fe40000000052 */
[----:B------:R-:W-:Y:S01]  /*9b90*/  PRMT R83, R23, 0x7632, R83 ;  /* 0x0000763217537816 */ /* 0x000fe20000000053 */
[----:B------:R2:W-:Y:S01]  /*9ba0*/  STG.E.U16 desc[UR10][R86.64], R43 ;  /* 0x0000002b56007986 */ /* 0x0005e2000c10150a */
[----:B-1----:R-:W-:Y:S02]  /*9bb0*/  PRMT R81, R11, 0x7632, R81 ;  /* 0x000076320b517816 */ /* 0x002fe40000000051 */
[----:B------:R-:W-:Y:S01]  /*9bc0*/  PRMT R80, R39, 0x7632, R80 ;  /* 0x0000763227507816 */ /* 0x000fe20000000050 */
[----:B------:R-:W-:Y:S01]  /*9bd0*/  STG.E.U16 desc[UR10][R94.64], R29 ;  /* 0x0000001d5e007986 */ /* 0x000fe2000c10150a */
[----:B------:R-:W-:-:S02]  /*9be0*/  FSEL R0, R115, -INF , P2 ;  /* 0xff80000073007808 */ /* 0x000fc40001000000 */
[----:B------:R-:W-:Y:S01]  /*9bf0*/  FSEL R6, R119, -INF , P6 ;  /* 0xff80000077067808 */ /* 0x000fe20003000000 */
[----:B------:R-:W-:Y:S02]  /*9c00*/  STG.E.U16 desc[UR10][R96.64], R48 ;  /* 0x0000003060007986 */ /* 0x000fe4000c10150a */
[----:B------:R-:W-:Y:S01]  /*9c10*/  FFMA R9, R0, 0.69314718246459960938, R3 ;  /* 0x3f31721800097823 */ /* 0x000fe20000000003 */
[C---:B------:R-:W-:Y:S01]  /*9c20*/  SHF.L.U32 R3, R252.reuse, 0x2, RZ ;  /* 0x00000002fc037819 */ /* 0x040fe200000006ff */
[----:B------:R-:W-:Y:S01]  /*9c30*/  STG.E.U16 desc[UR10][R104.64], R52 ;  /* 0x0000003468007986 */ /* 0x000fe2000c10150a */
[----:B--2---:R-:W-:Y:S01]  /*9c40*/  PRMT R86, R31, 0x7632, R86 ;  /* 0x000076321f567816 */ /* 0x004fe20000000056 */
[----:B------:R-:W-:Y:S01]  /*9c50*/  IMAD.HI R252, R252, 0x4, RZ ;  /* 0x00000004fcfc7827 */ /* 0x000fe200078e02ff */
[----:B------:R-:W-:Y:S01]  /*9c60*/  PRMT R87, R35, 0x7632, R87 ;  /* 0x0000763223577816 */ /* 0x000fe20000000057 */
[----:B------:R1:W-:Y:S01]  /*9c70*/  STG.E.U16 desc[UR10][R106.64], R10 ;  /* 0x0000000a6a007986 */ /* 0x0003e2000c10150a */
[----:B0-----:R-:W-:-:S03]  /*9c80*/  IADD3 R2, P1, P2, R3, UR7, R12 ;  /* 0x0000000703027c10 */ /* 0x001fc6000fa3e00c */
[----:B------:R-:W-:Y:S01]  /*9c90*/  STG.E.U16 desc[UR10][R108.64], R14 ;  /* 0x0000000e6c007986 */ /* 0x000fe2000c10150a */
[----:B------:R-:W-:-:S03]  /*9ca0*/  IADD3.X R3, R252, UR5, R13, P1, P2 ;  /* 0x00000005fc037c10 */ /* 0x000fc60008fe440d */
[----:B------:R-:W-:Y:S04]  /*9cb0*/  STG.E.U16 desc[UR10][R110.64], R18 ;  /* 0x000000126e007986 */ /* 0x000fe8000c10150a */
[----:B------:R-:W-:Y:S01]  /*9cc0*/  STG.E.U16 desc[UR10][R112.64], R22 ;  /* 0x0000001670007986 */ /* 0x000fe2000c10150a */
[----:B-1----:R-:W-:-:S03]  /*9cd0*/  FFMA R10, R117, 0.69314718246459960938, R4 ;  /* 0x3f317218750a7823 */ /* 0x002fc60000000004 */
[----:B------:R-:W-:Y:S04]  /*9ce0*/  STG.E.U16 desc[UR10][R122.64], R26 ;  /* 0x0000001a7a007986 */ /* 0x000fe8000c10150a */
        /* <DEDUP_REMOVED lines=11> */
[----:B------:R0:W-:Y:S04]  /*9da0*/  STG.E.U16 desc[UR10][R144.64], R11 ;  /* 0x0000000b90007986 */ /* 0x0001e8000c10150a */
[----:B------:R1:W-:Y:S04]  /*9db0*/  STG.E.U16 desc[UR10][R146.64], R15 ;  /* 0x0000000f92007986 */ /* 0x0003e8000c10150a */
[----:B------:R1:W-:Y:S04]  /*9dc0*/  STG.E.U16 desc[UR10][R148.64], R19 ;  /* 0x0000001394007986 */ /* 0x0003e8000c10150a */
[----:B------:R1:W-:Y:S01]  /*9dd0*/  STG.E.U16 desc[UR10][R150.64], R23 ;  /* 0x0000001796007986 */ /* 0x0003e2000c10150a */
[----:B0-----:R-:W-:-:S03]  /*9de0*/  FFMA R11, R6, 0.69314718246459960938, R5 ;  /* 0x3f317218060b7823 */ /* 0x001fc60000000005 */
[----:B------:R1:W-:Y:S04]  /*9df0*/  STG.E.U16 desc[UR10][R152.64], R27 ;  /* 0x0000001b98007986 */ /* 0x0003e8000c10150a */
        /* <DEDUP_REMOVED lines=10> */
[----:B------:R1:W-:Y:S01]  /*9ea0*/  STG.E.U16 desc[UR10][R160.64], R80 ;  /* 0x00000050a0007986 */ /* 0x0003e2000c10150a */
[----:B------:R-:W-:Y:S06]  /*9eb0*/  BAR.SYNC.DEFER_BLOCKING 0x0 ;  /* 0x0000000000007b1d */ /* 0x000fec0000010000 */
[----:B------:R1:W-:Y:S02]  /*9ec0*/  STS.128 [R40+UR6], R8 ;  /* 0x0000000828007988 */ /* 0x0003e40008000c06 */
[----:B------:R-:W-:Y:S06]  /*9ed0*/  BAR.SYNC.DEFER_BLOCKING 0x0 ;  /* 0x0000000000007b1d */ /* 0x000fec0000010000 */
[----:B------:R-:W-:Y:S05]  /*9ee0*/  @P0 EXIT ;  /* 0x000000000000094d */ /* 0x000fea0003800000 */
[----:B------:R-:W0:Y:S04]  /*9ef0*/  LDS R41, [R41] ;  /* 0x0000000029297984 */ /* 0x000e280000000800 */
[----:B0-----:R-:W-:Y:S01]  /*9f00*/  STG.E desc[UR10][R2.64], R41 ;  /* 0x0000002902007986 */ /* 0x001fe2000c10190a */
[----:B------:R-:W-:Y:S05]  /*9f10*/  EXIT ;  /* 0x000000000000794d */ /* 0x000fea0003800000 */
.L_x_2:
[----:B------:R-:W-:-:S00]  /*9f20*/  BRA `(.L_x_2) ;  /* 0xfffffffc00fc7947 */ /* 0x000fc0000383ffff */
[----:B------:R-:W-:-:S00]  /*9f30*/  NOP ;  /* 0x0000000000007918 */ /* 0x000fc00000000000 */
        /* <DEDUP_REMOVED lines=12> */
.L_x_3:


//--------------------- .nv.global.init           --------------------------
	.section	.nv.global.init,"aw",@progbits
.nv.global.init:
	.type		_$_str,@object
	.size		_$_str,(.L_0 - _$_str)
_$_str:
        /*0000*/ 	.byte	0x5f, 0x5f, 0x43, 0x55, 0x44, 0x41, 0x5f, 0x46, 0x54, 0x5a, 0x00
.L_0:


//--------------------- .nv.shared.attn_fwd       --------------------------
	.section	.nv.shared.attn_fwd,"aw",@nobits
	.sectionflags	@""
	.align	16
	.zero		1024


//--------------------- .nv.shared.reserved.0     --------------------------
	.section	.nv.shared.reserved.0,"aw",@nobits
	.weak		__nv_reservedSMEM_offset_0_alias
	.size		__nv_reservedSMEM_offset_0_alias, 0, 0
	.other		__nv_reservedSMEM_offset_0_alias,@"STO_CUDA_RESERVED_SHARED STV_DEFAULT"
__nv_reservedSMEM_offset_0_alias:
	.zero		0


//--------------------- .nv.constant0.attn_fwd    --------------------------
	.section	.nv.constant0.attn_fwd,"a",@progbits
	.sectionflags	@""
	.align	4
.nv.constant0.attn_fwd:
	.zero		664


//--------------------- SYMBOLS --------------------------

	.type		.nv.reservedSmem.offset0,@object
	.size		.nv.reservedSmem.offset0,0x4
